// auto-generated by cutlass_sweep.conv — config: {"arch": "sm_100", "cluster_m": 1, "cluster_n": 1, "conv_kind": "dgrad", "dtype": "fp16", "ndim": 2, "tile_k": 64, "tile_m": 64, "tile_n": 128}
#include "cutlass/cutlass.h"
#include "cute/tensor.hpp"
#include "cutlass/kernel_hardware_info.hpp"
#include "cutlass/conv/convolution.h"
#include "cutlass/conv/dispatch_policy.hpp"
#include "cutlass/conv/collective/collective_builder.hpp"
#include "cutlass/conv/kernel/conv_universal.hpp"
#include "cutlass/conv/device/conv_universal_adapter.hpp"
#include "cutlass/epilogue/collective/collective_builder.hpp"

using namespace cute;
using Elem = cutlass::half_t;
using Acc  = float;
using LayoutAB = cutlass::layout::TensorNHWC;
using LayoutC  = cutlass::layout::TensorNHWC;
constexpr auto ConvOp = cutlass::conv::Operator::kDgrad;
using TileShape    = Shape<_64, _128, Shape<_64>>;
using ClusterShape = Shape<_1, _1, _1>;

using CollectiveEpilogue = typename cutlass::epilogue::collective::CollectiveBuilder<
    cutlass::arch::Sm100, cutlass::arch::OpClassTensorOp,
    TileShape, ClusterShape,
    cutlass::epilogue::collective::EpilogueTileAuto,
    Acc, Acc,
    Elem, LayoutC, 128 / cutlass::sizeof_bits<Elem>::value,
    Elem, LayoutC, 128 / cutlass::sizeof_bits<Elem>::value,
    cutlass::epilogue::collective::EpilogueScheduleAuto
  >::CollectiveOp;

using CollectiveMainloop = typename cutlass::conv::collective::CollectiveBuilder<
    cutlass::arch::Sm100, cutlass::arch::OpClassTensorOp, ConvOp,
    Elem, LayoutAB, 128 / cutlass::sizeof_bits<Elem>::value,
    Elem, LayoutAB, 128 / cutlass::sizeof_bits<Elem>::value,
    Acc,
    TileShape, ClusterShape,
    cutlass::conv::collective::StageCountAutoCarveout<
        static_cast<int>(sizeof(typename CollectiveEpilogue::SharedStorage))>,
    cutlass::conv::collective::KernelScheduleAuto
  >::CollectiveOp;

using ProblemShape = cutlass::conv::ConvProblemShape<
    ConvOp, CollectiveMainloop::DispatchPolicy::NumSpatialDimensions>;
using ConvKernel = cutlass::conv::kernel::ConvUniversal<
    ProblemShape, CollectiveMainloop, CollectiveEpilogue>;
using Conv = cutlass::conv::device::ConvUniversalAdapter<ConvKernel>;

auto* _anchor = &cutlass::device_kernel<ConvKernel>;


// ===== COMPILED SASS (sm_100a) =====

	.target	sm_100a

	.elftype	@"ET_EXEC"


//--------------------- .note.nv.tkinfo           --------------------------
	.section	.note.nv.tkinfo,"",@"SHT_NOTE"
	.sectionflags	@"SHF_NOTE_NV_TKINFO"
	.tkinfo
        /*0018*/ 	.word	0x00000002
        /*0030*/ 	.string	""
        /*0030*/ 	.string	"ptxas"
        /*0030*/ 	.string	"Cuda compilation tools, release 13.0, V13.0.88"
        /*0030*/ 	.string	"Build cuda_13.0.r13.0/compiler.36424714_0"
        /*0030*/ 	.string	"-arch sm_100a -m 64 "



//--------------------- .note.nv.cuinfo           --------------------------
	.section	.note.nv.cuinfo,"",@"SHT_NOTE"
	.sectionflags	@"SHF_NOTE_NV_CUINFO"
        /*0018*/ 	.short	0x0002
        /*001a*/ 	.short	0x0064
        /*001c*/ 	.short	0x0082
	.zero		2


//--------------------- .nv.info                  --------------------------
	.section	.nv.info,"",@"SHT_CUDA_INFO"
	.align	4


	//----- nvinfo : EIATTR_REGCOUNT
	.align		4
        /*0000*/ 	.byte	0x04, 0x2f
        /*0002*/ 	.short	(.L_19 - .L_18)
	.align		4
.L_18:
        /*0004*/ 	.word	index@(_ZN7cutlass13device_kernelINS_4conv6kernel13ConvUniversalINS1_16ConvProblemShapeILNS1_8OperatorE1ELi2EEENS1_10collective14CollectiveConvINS1_47MainloopSm100TmaUmmaWarpSpecializedImplicitGemmILS5_1ELi8ELi2ELi1ELi2EN4cute5tupleIJNSA_1CILi1EEESD_SD_EEEEENSB_IJNSC_ILi64EEENSC_ILi128EEENSB_IJSG_EEEEEENS_6half_tESK_NSA_8TiledMMAINSA_8MMA_AtomIJNSA_20SM100_MMA_F16BF16_SSISK_SK_fLi64ELi128ELNSA_4UMMA5MajorE0ELSP_1ELNSO_7ScaleInE0ELSQ_0EEEEEENSA_6LayoutISE_NSB_IJNSC_ILi0EEESU_SU_EEEEENSB_IJNSA_10UnderscoreESX_SX_EEEEENS7_6detail27Sm100ImplicitGemmTileTraitsINSA_20SM90_TMA_LOAD_IM2COLENSA_14ComposedLayoutINSA_7SwizzleILi3ELi4ELi3EEENSA_18smem_ptr_flag_bitsILi16EEENST_INSB_IJNSC_ILi8EEESG_EEENSB_IJSG_SD_EEEEEEEvEENS11_INSA_13SM90_TMA_LOADENS13_IS15_S17_NST_INSB_IJSG_S18_EEENSB_IJSD_SG_EEEEEEEvEEEENS_8epilogue10collective18CollectiveEpilogueINS1L_23Sm100TmaWarpSpecializedILi4ELi2ELi16ELb1ELb0EEEJSJ_NSB_IJNST_ISG_SD_EENST_INSC_ILi32EEESD_EEEEESK_NSB_IJNSB_IJlllEEESD_SU_EEESK_S1V_NS1L_6fusion15FusionCallbacksIS1P_NS1W_17LinearCombinationISK_fSK_fLNS_15FloatRoundStyleE2EEESJ_S1T_JEEENSA_5SM1004TMEM4LOAD26SM100_TMEM_LOAD_16dp256b4xES12_NS13_INS14_ILi2ELi4ELi3EEES17_NST_INSB_IJS18_S1R_EEENSB_IJS1R_SD_EEEEEEENSA_17SM75_U32x4_LDSM_NENSA_21SM90_TMA_STORE_IM2COLES2A_NSA_17SM90_U32x4_STSM_NENSA_39AutoVectorizingCopyWithAssumedAlignmentILi128EEEEEEvvEEEEvNT_6ParamsE)
        /*0008*/ 	.word	0x00000060


	//----- nvinfo : EIATTR_FRAME_SIZE
	.align		4
.L_19:
        /*000c*/ 	.byte	0x04, 0x11
        /*000e*/ 	.short	(.L_21 - .L_20)
	.align		4
.L_20:
        /*0010*/ 	.word	index@($__internal_2_$__cuda_sm10x_tcgen05_guardrail_trap_unallocated_columns_being_dealloced)
        /*0014*/ 	.word	0x00000008


	//----- nvinfo : EIATTR_FRAME_SIZE
	.align		4
.L_21:
        /*0018*/ 	.byte	0x04, 0x11
        /*001a*/ 	.short	(.L_23 - .L_22)
	.align		4
.L_22:
        /*001c*/ 	.word	index@($__internal_1_$__cuda_sm10x_tcgen05_guardrail_trap_phase_invalid_during_alloc)
        /*0020*/ 	.word	0x00000008


	//----- nvinfo : EIATTR_FRAME_SIZE
	.align		4
.L_23:
        /*0024*/ 	.byte	0x04, 0x11
        /*0026*/ 	.short	(.L_25 - .L_24)
	.align		4
.L_24:
        /*0028*/ 	.word	index@($__internal_0_$__cuda_sm10x_tcgen05_guardrail_trap_col_being_dealloced_not_returned_by_alloc)
        /*002c*/ 	.word	0x00000008


	//----- nvinfo : EIATTR_FRAME_SIZE
	.align		4
.L_25:
        /*0030*/ 	.byte	0x04, 0x11
        /*0032*/ 	.short	(.L_27 - .L_26)
	.align		4
.L_26:
        /*0034*/ 	.word	index@(_ZN7cutlass13device_kernelINS_4conv6kernel13ConvUniversalINS1_16ConvProblemShapeILNS1_8OperatorE1ELi2EEENS1_10collective14CollectiveConvINS1_47MainloopSm100TmaUmmaWarpSpecializedImplicitGemmILS5_1ELi8ELi2ELi1ELi2EN4cute5tupleIJNSA_1CILi1EEESD_SD_EEEEENSB_IJNSC_ILi64EEENSC_ILi128EEENSB_IJSG_EEEEEENS_6half_tESK_NSA_8TiledMMAINSA_8MMA_AtomIJNSA_20SM100_MMA_F16BF16_SSISK_SK_fLi64ELi128ELNSA_4UMMA5MajorE0ELSP_1ELNSO_7ScaleInE0ELSQ_0EEEEEENSA_6LayoutISE_NSB_IJNSC_ILi0EEESU_SU_EEEEENSB_IJNSA_10UnderscoreESX_SX_EEEEENS7_6detail27Sm100ImplicitGemmTileTraitsINSA_20SM90_TMA_LOAD_IM2COLENSA_14ComposedLayoutINSA_7SwizzleILi3ELi4ELi3EEENSA_18smem_ptr_flag_bitsILi16EEENST_INSB_IJNSC_ILi8EEESG_EEENSB_IJSG_SD_EEEEEEEvEENS11_INSA_13SM90_TMA_LOADENS13_IS15_S17_NST_INSB_IJSG_S18_EEENSB_IJSD_SG_EEEEEEEvEEEENS_8epilogue10collective18CollectiveEpilogueINS1L_23Sm100TmaWarpSpecializedILi4ELi2ELi16ELb1ELb0EEEJSJ_NSB_IJNST_ISG_SD_EENST_INSC_ILi32EEESD_EEEEESK_NSB_IJNSB_IJlllEEESD_SU_EEESK_S1V_NS1L_6fusion15FusionCallbacksIS1P_NS1W_17LinearCombinationISK_fSK_fLNS_15FloatRoundStyleE2EEESJ_S1T_JEEENSA_5SM1004TMEM4LOAD26SM100_TMEM_LOAD_16dp256b4xES12_NS13_INS14_ILi2ELi4ELi3EEES17_NST_INSB_IJS18_S1R_EEENSB_IJS1R_SD_EEEEEEENSA_17SM75_U32x4_LDSM_NENSA_21SM90_TMA_STORE_IM2COLES2A_NSA_17SM90_U32x4_STSM_NENSA_39AutoVectorizingCopyWithAssumedAlignmentILi128EEEEEEvvEEEEvNT_6ParamsE)
        /*0038*/ 	.word	0x00000008


	//----- nvinfo : EIATTR_MIN_STACK_SIZE
	.align		4
.L_27:
        /*003c*/ 	.byte	0x04, 0x12
        /*003e*/ 	.short	(.L_29 - .L_28)
	.align		4
.L_28:
        /*0040*/ 	.word	index@(_ZN7cutlass13device_kernelINS_4conv6kernel13ConvUniversalINS1_16ConvProblemShapeILNS1_8OperatorE1ELi2EEENS1_10collective14CollectiveConvINS1_47MainloopSm100TmaUmmaWarpSpecializedImplicitGemmILS5_1ELi8ELi2ELi1ELi2EN4cute5tupleIJNSA_1CILi1EEESD_SD_EEEEENSB_IJNSC_ILi64EEENSC_ILi128EEENSB_IJSG_EEEEEENS_6half_tESK_NSA_8TiledMMAINSA_8MMA_AtomIJNSA_20SM100_MMA_F16BF16_SSISK_SK_fLi64ELi128ELNSA_4UMMA5MajorE0ELSP_1ELNSO_7ScaleInE0ELSQ_0EEEEEENSA_6LayoutISE_NSB_IJNSC_ILi0EEESU_SU_EEEEENSB_IJNSA_10UnderscoreESX_SX_EEEEENS7_6detail27Sm100ImplicitGemmTileTraitsINSA_20SM90_TMA_LOAD_IM2COLENSA_14ComposedLayoutINSA_7SwizzleILi3ELi4ELi3EEENSA_18smem_ptr_flag_bitsILi16EEENST_INSB_IJNSC_ILi8EEESG_EEENSB_IJSG_SD_EEEEEEEvEENS11_INSA_13SM90_TMA_LOADENS13_IS15_S17_NST_INSB_IJSG_S18_EEENSB_IJSD_SG_EEEEEEEvEEEENS_8epilogue10collective18CollectiveEpilogueINS1L_23Sm100TmaWarpSpecializedILi4ELi2ELi16ELb1ELb0EEEJSJ_NSB_IJNST_ISG_SD_EENST_INSC_ILi32EEESD_EEEEESK_NSB_IJNSB_IJlllEEESD_SU_EEESK_S1V_NS1L_6fusion15FusionCallbacksIS1P_NS1W_17LinearCombinationISK_fSK_fLNS_15FloatRoundStyleE2EEESJ_S1T_JEEENSA_5SM1004TMEM4LOAD26SM100_TMEM_LOAD_16dp256b4xES12_NS13_INS14_ILi2ELi4ELi3EEES17_NST_INSB_IJS18_S1R_EEENSB_IJS1R_SD_EEEEEEENSA_17SM75_U32x4_LDSM_NENSA_21SM90_TMA_STORE_IM2COLES2A_NSA_17SM90_U32x4_STSM_NENSA_39AutoVectorizingCopyWithAssumedAlignmentILi128EEEEEEvvEEEEvNT_6ParamsE)
        /*0044*/ 	.word	0x00000008
.L_29:


//--------------------- .nv.compat                --------------------------
	.section	.nv.compat,"",@"SHT_CUDA_COMPAT_INFO"
	.align	4
        /*0000*/ 	.byte	0x02, 0x09, 0x01, 0x00, 0x02, 0x02, 0x02, 0x00, 0x02, 0x05, 0x05, 0x00, 0x03, 0x07, 0x01, 0x01
        /*0010*/ 	.byte	0x02, 0x03, 0x01, 0x00, 0x02, 0x06, 0x01, 0x00, 0x04, 0x0b, 0x08, 0x00, 0x09, 0x00, 0x00, 0x00
        /*0020*/ 	.byte	0x00, 0x00, 0x00, 0x00


//--------------------- .nv.info._ZN7cutlass13device_kernelINS_4conv6kernel13ConvUniversalINS1_16ConvProblemShapeILNS1_8OperatorE1ELi2EEENS1_10collective14CollectiveConvINS1_47MainloopSm100TmaUmmaWarpSpecializedImplicitGemmILS5_1ELi8ELi2ELi1ELi2EN4cute5tupleIJNSA_1CILi1EEESD_SD_EEEEENSB_IJNSC_ILi64EEENSC_ILi128EEENSB_IJSG_EEEEEENS_6half_tESK_NSA_8TiledMMAINSA_8MMA_AtomIJNSA_20SM100_MMA_F16BF16_SSISK_SK_fLi64ELi128ELNSA_4UMMA5MajorE0ELSP_1ELNSO_7ScaleInE0ELSQ_0EEEEEENSA_6LayoutISE_NSB_IJNSC_ILi0EEESU_SU_EEEEENSB_IJNSA_10UnderscoreESX_SX_EEEEENS7_6detail27Sm100ImplicitGemmTileTraitsINSA_20SM90_TMA_LOAD_IM2COLENSA_14ComposedLayoutINSA_7SwizzleILi3ELi4ELi3EEENSA_18smem_ptr_flag_bitsILi16EEENST_INSB_IJNSC_ILi8EEESG_EEENSB_IJSG_SD_EEEEEEEvEENS11_INSA_13SM90_TMA_LOADENS13_IS15_S17_NST_INSB_IJSG_S18_EEENSB_IJSD_SG_EEEEEEEvEEEENS_8epilogue10collective18CollectiveEpilogueINS1L_23Sm100TmaWarpSpecializedILi4ELi2ELi16ELb1ELb0EEEJSJ_NSB_IJNST_ISG_SD_EENST_INSC_ILi32EEESD_EEEEESK_NSB_IJNSB_IJlllEEESD_SU_EEESK_S1V_NS1L_6fusion15FusionCallbacksIS1P_NS1W_17LinearCombinationISK_fSK_fLNS_15FloatRoundStyleE2EEESJ_S1T_JEEENSA_5SM1004TMEM4LOAD26SM100_TMEM_LOAD_16dp256b4xES12_NS13_INS14_ILi2ELi4ELi3EEES17_NST_INSB_IJS18_S1R_EEENSB_IJS1R_SD_EEEEEEENSA_17SM75_U32x4_LDSM_NENSA_21SM90_TMA_STORE_IM2COLES2A_NSA_17SM90_U32x4_STSM_NENSA_39AutoVectorizingCopyWithAssumedAlignmentILi128EEEEEEvvEEEEvNT_6ParamsE --------------------------
	.section	.nv.info._ZN7cutlass13device_kernelINS_4conv6kernel13ConvUniversalINS1_16ConvProblemShapeILNS1_8OperatorE1ELi2EEENS1_10collective14CollectiveConvINS1_47MainloopSm100TmaUmmaWarpSpecializedImplicitGemmILS5_1ELi8ELi2ELi1ELi2EN4cute5tupleIJNSA_1CILi1EEESD_SD_EEEEENSB_IJNSC_ILi64EEENSC_ILi128EEENSB_IJSG_EEEEEENS_6half_tESK_NSA_8TiledMMAINSA_8MMA_AtomIJNSA_20SM100_MMA_F16BF16_SSISK_SK_fLi64ELi128ELNSA_4UMMA5MajorE0ELSP_1ELNSO_7ScaleInE0ELSQ_0EEEEEENSA_6LayoutISE_NSB_IJNSC_ILi0EEESU_SU_EEEEENSB_IJNSA_10UnderscoreESX_SX_EEEEENS7_6detail27Sm100ImplicitGemmTileTraitsINSA_20SM90_TMA_LOAD_IM2COLENSA_14ComposedLayoutINSA_7SwizzleILi3ELi4ELi3EEENSA_18smem_ptr_flag_bitsILi16EEENST_INSB_IJNSC_ILi8EEESG_EEENSB_IJSG_SD_EEEEEEEvEENS11_INSA_13SM90_TMA_LOADENS13_IS15_S17_NST_INSB_IJSG_S18_EEENSB_IJSD_SG_EEEEEEEvEEEENS_8epilogue10collective18CollectiveEpilogueINS1L_23Sm100TmaWarpSpecializedILi4ELi2ELi16ELb1ELb0EEEJSJ_NSB_IJNST_ISG_SD_EENST_INSC_ILi32EEESD_EEEEESK_NSB_IJNSB_IJlllEEESD_SU_EEESK_S1V_NS1L_6fusion15FusionCallbacksIS1P_NS1W_17LinearCombinationISK_fSK_fLNS_15FloatRoundStyleE2EEESJ_S1T_JEEENSA_5SM1004TMEM4LOAD26SM100_TMEM_LOAD_16dp256b4xES12_NS13_INS14_ILi2ELi4ELi3EEES17_NST_INSB_IJS18_S1R_EEENSB_IJS1R_SD_EEEEEEENSA_17SM75_U32x4_LDSM_NENSA_21SM90_TMA_STORE_IM2COLES2A_NSA_17SM90_U32x4_STSM_NENSA_39AutoVectorizingCopyWithAssumedAlignmentILi128EEEEEEvvEEEEvNT_6ParamsE,"",@"SHT_CUDA_INFO"
	.sectionflags	@""
	.align	4


	//----- nvinfo : EIATTR_CUDA_API_VERSION
	.align		4
        /*0000*/ 	.byte	0x04, 0x37
        /*0002*/ 	.short	(.L_31 - .L_30)
.L_30:
        /*0004*/ 	.word	0x00000082


	//----- nvinfo : EIATTR_KPARAM_INFO
	.align		4
.L_31:
        /*0008*/ 	.byte	0x04, 0x17
        /*000a*/ 	.short	(.L_33 - .L_32)
.L_32:
        /*000c*/ 	.word	0x00000000
        /*0010*/ 	.short	0x0000
        /*0012*/ 	.short	0x0000
        /*0014*/ 	.byte	0x00, 0xf0, 0x01, 0x20


	//----- nvinfo : EIATTR_AT_ENTRY_FRAGMENTS
	.align		4
.L_33:
        /*0018*/ 	.byte	0x04, 0x4f
        /*001a*/ 	.short	(.L_35 - .L_34)


	//   ....[0]....
.L_34:
        /*001c*/ 	.word	0x00000006


	//----- nvinfo : EIATTR_RESERVED_SMEM_USED
	.align		4
.L_35:
        /*0020*/ 	.byte	0x01, 0x41
	.zero		2


	//----- nvinfo : EIATTR_SPARSE_MMA_MASK
	.align		4
        /*0024*/ 	.byte	0x03, 0x50
        /*0026*/ 	.short	0x0000


	//----- nvinfo : EIATTR_TCGEN05_1CTA_USED
	.align		4
        /*0028*/ 	.byte	0x01, 0x51
	.zero		2


	//----- nvinfo : EIATTR_MAXREG_COUNT
	.align		4
        /*002c*/ 	.byte	0x03, 0x1b
        /*002e*/ 	.short	0x00ff


	//----- nvinfo : EIATTR_NUM_BARRIERS
	.align		4
        /*0030*/ 	.byte	0x02, 0x4c
        /*0032*/ 	.byte	0x07
	.zero		1


	//----- nvinfo : EIATTR_EXTERNS
	.align		4
        /*0034*/ 	.byte	0x04, 0x0f
        /*0036*/ 	.short	(.L_37 - .L_36)


	//   ....[0]....
	.align		4
.L_36:
        /*0038*/ 	.word	index@(__assertfail)


	//----- nvinfo : EIATTR_MERCURY_ISA_VERSION
	.align		4
.L_37:
        /*003c*/ 	.byte	0x03, 0x5f
        /*003e*/ 	.short	0x0101


	//----- nvinfo : EIATTR_INT_WARP_WIDE_INSTR_OFFSETS
	.align		4
        /*0040*/ 	.byte	0x04, 0x31
        /*0042*/ 	.short	(.L_39 - .L_38)


	//   ....[0]....
.L_38:
        /*0044*/ 	.word	0x00003c80


	//   ....[1]....
        /*0048*/ 	.word	0x00003ca0


	//   ....[2]....
        /*004c*/ 	.word	0x00003cd0


	//   ....[3]....
        /*0050*/ 	.word	0x00004790


	//   ....[4]....
        /*0054*/ 	.word	0x000047b0


	//   ....[5]....
        /*0058*/ 	.word	0x000048d0


	//   ....[6]....
        /*005c*/ 	.word	0x000048f0


	//   ....[7]....
        /*0060*/ 	.word	0x00004a60


	//   ....[8]....
        /*0064*/ 	.word	0x00004a80


	//   ....[9]....
        /*0068*/ 	.word	0x00004cd0


	//   ....[10]....
        /*006c*/ 	.word	0x00004ce0


	//----- nvinfo : EIATTR_COOP_GROUP_MASK_REGIDS
	.align		4
.L_39:
        /*0070*/ 	.byte	0x04, 0x29
        /*0072*/ 	.short	(.L_41 - .L_40)


	//   ....[0]....
.L_40:
        /*0074*/ 	.word	0xffffffff


	//   ....[1]....
        /*0078*/ 	.word	0xffffffff


	//   ....[2]....
        /*007c*/ 	.word	0xffffffff


	//   ....[3]....
        /*0080*/ 	.word	0xffffffff


	//   ....[4]....
        /*0084*/ 	.word	0xffffffff


	//   ....[5]....
        /*0088*/ 	.word	0xffffffff


	//   ....[6]....
        /*008c*/ 	.word	0xffffffff


	//   ....[7]....
        /*0090*/ 	.word	0xffffffff


	//   ....[8]....
        /*0094*/ 	.word	0xffffffff


	//   ....[9]....
        /*0098*/ 	.word	0xffffffff


	//   ....[10]....
        /*009c*/ 	.word	0xffffffff


	//   ....[11]....
        /*00a0*/ 	.word	0xffffffff


	//----- nvinfo : EIATTR_COOP_GROUP_INSTR_OFFSETS
	.align		4
.L_41:
        /*00a4*/ 	.byte	0x04, 0x28
        /*00a6*/ 	.short	(.L_43 - .L_42)


	//   ....[0]....
.L_42:
        /*00a8*/ 	.word	0x000000a0


	//   ....[1]....
        /*00ac*/ 	.word	0x000004e0


	//   ....[2]....
        /*00b0*/ 	.word	0x000006d0


	//   ....[3]....
        /*00b4*/ 	.word	0x00000870


	//   ....[4]....
        /*00b8*/ 	.word	0x00000970


	//   ....[5]....
        /*00bc*/ 	.word	0x00000ac0


	//   ....[6]....
        /*00c0*/ 	.word	0x00002240


	//   ....[7]....
        /*00c4*/ 	.word	0x00002ff0


	//   ....[8]....
        /*00c8*/ 	.word	0x00003200


	//   ....[9]....
        /*00cc*/ 	.word	0x00003230


	//   ....[10]....
        /*00d0*/ 	.word	0x00003b60


	//   ....[11]....
        /*00d4*/ 	.word	0x00003da0


	//----- nvinfo : EIATTR_VRC_CTA_INIT_COUNT
	.align		4
.L_43:
        /*00d8*/ 	.byte	0x02, 0x4a
        /*00da*/ 	.byte	0x80
	.zero		1


	//----- nvinfo : EIATTR_SYSCALL_OFFSETS
	.align		4
        /*00dc*/ 	.byte	0x04, 0x46
        /*00de*/ 	.short	(.L_45 - .L_44)


	//   ....[0]....
.L_44:
        /*00e0*/ 	.word	0x000058e0


	//   ....[1]....
        /*00e4*/ 	.word	0x000059d0


	//   ....[2]....
        /*00e8*/ 	.word	0x000061a0


	//   ....[3]....
        /*00ec*/ 	.word	0x00006a70


	//   ....[4]....
        /*00f0*/ 	.word	0x00007300


	//   ....[5]....
        /*00f4*/ 	.word	0x00007b80


	//----- nvinfo : EIATTR_MBARRIER_INSTR_OFFSETS
	.align		4
.L_45:
        /*00f8*/ 	.byte	0x04, 0x39
        /*00fa*/ 	.short	(.L_47 - .L_46)


	//   ....[0]....
.L_46:
        /*00fc*/ 	.word	0x000005c0
        /*0100*/ 	.word	0x000000ff
        /*0104*/ 	.word	0x00000000
        /*0108*/ 	.short	0x0100
        /*010a*/ 	.byte	0x05
	.zero		1


	//   ....[1]....
        /*010c*/ 	.word	0x000005d0
        /*0110*/ 	.word	0x000000ff
        /*0114*/ 	.word	0x00000040
        /*0118*/ 	.short	0x0100
        /*011a*/ 	.byte	0x05
	.zero		1


	//   ....[2]....
        /*011c*/ 	.word	0x000005e0
        /*0120*/ 	.word	0x000000ff
        /*0124*/ 	.word	0x00000008
        /*0128*/ 	.short	0x0100
        /*012a*/ 	.byte	0x05
	.zero		1


	//   ....[3]....
        /*012c*/ 	.word	0x000005f0
        /*0130*/ 	.word	0x000000ff
        /*0134*/ 	.word	0x00000048
        /*0138*/ 	.short	0x0100
        /*013a*/ 	.byte	0x05
	.zero		1


	//   ....[4]....
        /*013c*/ 	.word	0x00000600
        /*0140*/ 	.word	0x000000ff
        /*0144*/ 	.word	0x00000010
        /*0148*/ 	.short	0x0100
        /*014a*/ 	.byte	0x05
	.zero		1


	//   ....[5]....
        /*014c*/ 	.word	0x00000610
        /*0150*/ 	.word	0x000000ff
        /*0154*/ 	.word	0x00000050
        /*0158*/ 	.short	0x0100
        /*015a*/ 	.byte	0x05
	.zero		1


	//   ....[6]....
        /*015c*/ 	.word	0x00000620
        /*0160*/ 	.word	0x000000ff
        /*0164*/ 	.word	0x00000018
        /*0168*/ 	.short	0x0100
        /*016a*/ 	.byte	0x05
	.zero		1


	//   ....[7]....
        /*016c*/ 	.word	0x00000630
        /*0170*/ 	.word	0x000000ff
        /*0174*/ 	.word	0x00000058
        /*0178*/ 	.short	0x0100
        /*017a*/ 	.byte	0x05
	.zero		1


	//   ....[8]....
        /*017c*/ 	.word	0x00000640
        /*0180*/ 	.word	0x000000ff
        /*0184*/ 	.word	0x00000020
        /*0188*/ 	.short	0x0100
        /*018a*/ 	.byte	0x05
	.zero		1


	//   ....[9]....
        /*018c*/ 	.word	0x00000650
        /*0190*/ 	.word	0x000000ff
        /*0194*/ 	.word	0x00000060
        /*0198*/ 	.short	0x0100
        /*019a*/ 	.byte	0x05
	.zero		1


	//   ....[10]....
        /*019c*/ 	.word	0x00000660
        /*01a0*/ 	.word	0x000000ff
        /*01a4*/ 	.word	0x00000028
        /*01a8*/ 	.short	0x0100
        /*01aa*/ 	.byte	0x05
	.zero		1


	//   ....[11]....
        /*01ac*/ 	.word	0x00000670
        /*01b0*/ 	.word	0x000000ff
        /*01b4*/ 	.word	0x00000068
        /*01b8*/ 	.short	0x0100
        /*01ba*/ 	.byte	0x05
	.zero		1


	//   ....[12]....
        /*01bc*/ 	.word	0x00000680
        /*01c0*/ 	.word	0x000000ff
        /*01c4*/ 	.word	0x00000030
        /*01c8*/ 	.short	0x0100
        /*01ca*/ 	.byte	0x05
	.zero		1


	//   ....[13]....
        /*01cc*/ 	.word	0x00000690
        /*01d0*/ 	.word	0x000000ff
        /*01d4*/ 	.word	0x00000070
        /*01d8*/ 	.short	0x0100
        /*01da*/ 	.byte	0x05
	.zero		1


	//   ....[14]....
        /*01dc*/ 	.word	0x000006a0
        /*01e0*/ 	.word	0x000000ff
        /*01e4*/ 	.word	0x00000038
        /*01e8*/ 	.short	0x0100
        /*01ea*/ 	.byte	0x05
	.zero		1


	//   ....[15]....
        /*01ec*/ 	.word	0x000006b0
        /*01f0*/ 	.word	0x000000ff
        /*01f4*/ 	.word	0x00000078
        /*01f8*/ 	.short	0x0100
        /*01fa*/ 	.byte	0x05
	.zero		1


	//   ....[16]....
        /*01fc*/ 	.word	0x000007e0
        /*0200*/ 	.word	0x000000ff
        /*0204*/ 	.word	0x00000080
        /*0208*/ 	.short	0x0100
        /*020a*/ 	.byte	0x07
	.zero		1


	//   ....[17]....
        /*020c*/ 	.word	0x000007f0
        /*0210*/ 	.word	0x000000ff
        /*0214*/ 	.word	0x000000a0
        /*0218*/ 	.short	0x0100
        /*021a*/ 	.byte	0x07
	.zero		1


	//   ....[18]....
        /*021c*/ 	.word	0x00000800
        /*0220*/ 	.word	0x000000ff
        /*0224*/ 	.word	0x00000088
        /*0228*/ 	.short	0x0100
        /*022a*/ 	.byte	0x07
	.zero		1


	//   ....[19]....
        /*022c*/ 	.word	0x00000810
        /*0230*/ 	.word	0x000000ff
        /*0234*/ 	.word	0x000000a8
        /*0238*/ 	.short	0x0100
        /*023a*/ 	.byte	0x07
	.zero		1


	//   ....[20]....
        /*023c*/ 	.word	0x00000820
        /*0240*/ 	.word	0x000000ff
        /*0244*/ 	.word	0x00000090
        /*0248*/ 	.short	0x0100
        /*024a*/ 	.byte	0x07
	.zero		1


	//   ....[21]....
        /*024c*/ 	.word	0x00000830
        /*0250*/ 	.word	0x000000ff
        /*0254*/ 	.word	0x000000b0
        /*0258*/ 	.short	0x0100
        /*025a*/ 	.byte	0x07
	.zero		1


	//   ....[22]....
        /*025c*/ 	.word	0x00000840
        /*0260*/ 	.word	0x000000ff
        /*0264*/ 	.word	0x00000098
        /*0268*/ 	.short	0x0100
        /*026a*/ 	.byte	0x07
	.zero		1


	//   ....[23]....
        /*026c*/ 	.word	0x00000850
        /*0270*/ 	.word	0x000000ff
        /*0274*/ 	.word	0x000000b8
        /*0278*/ 	.short	0x0100
        /*027a*/ 	.byte	0x07
	.zero		1


	//   ....[24]....
        /*027c*/ 	.word	0x00000940
        /*0280*/ 	.word	0x000000ff
        /*0284*/ 	.word	0x000000c0
        /*0288*/ 	.short	0x0100
        /*028a*/ 	.byte	0x05
	.zero		1


	//   ....[25]....
        /*028c*/ 	.word	0x00000950
        /*0290*/ 	.word	0x000000ff
        /*0294*/ 	.word	0x000000c8
        /*0298*/ 	.short	0x0100
        /*029a*/ 	.byte	0x05
	.zero		1


	//   ....[26]....
        /*029c*/ 	.word	0x00000a90
        /*02a0*/ 	.word	0x000000ff
        /*02a4*/ 	.word	0x000000d0
        /*02a8*/ 	.short	0x0100
        /*02aa*/ 	.byte	0x05
	.zero		1


	//   ....[27]....
        /*02ac*/ 	.word	0x00000aa0
        /*02b0*/ 	.word	0x000000ff
        /*02b4*/ 	.word	0x000000d8
        /*02b8*/ 	.short	0x0100
        /*02ba*/ 	.byte	0x05
	.zero		1


	//   ....[28]....
        /*02bc*/ 	.word	0x00000bd0
        /*02c0*/ 	.word	0x000000ff
        /*02c4*/ 	.word	0x000000e0
        /*02c8*/ 	.short	0x0100
        /*02ca*/ 	.byte	0x07
	.zero		1


	//   ....[29]....
        /*02cc*/ 	.word	0x00000be0
        /*02d0*/ 	.word	0x000000ff
        /*02d4*/ 	.word	0x000000f0
        /*02d8*/ 	.short	0x0100
        /*02da*/ 	.byte	0x07
	.zero		1


	//   ....[30]....
        /*02dc*/ 	.word	0x00000bf0
        /*02e0*/ 	.word	0x000000ff
        /*02e4*/ 	.word	0x000000e8
        /*02e8*/ 	.short	0x0100
        /*02ea*/ 	.byte	0x07
	.zero		1


	//   ....[31]....
        /*02ec*/ 	.word	0x00000c00
        /*02f0*/ 	.word	0x000000ff
        /*02f4*/ 	.word	0x000000f8
        /*02f8*/ 	.short	0x0100
        /*02fa*/ 	.byte	0x07
	.zero		1


	//   ....[32]....
        /*02fc*/ 	.word	0x00001540
        /*0300*/ 	.word	0x000000ff
        /*0304*/ 	.word	0x00000040
        /*0308*/ 	.short	0x010a
        /*030a*/ 	.byte	0x04
	.zero		1


	//   ....[33]....
        /*030c*/ 	.word	0x00001810
        /*0310*/ 	.word	0x000000ff
        /*0314*/ 	.word	0x00000040
        /*0318*/ 	.short	0x010a
        /*031a*/ 	.byte	0x11
	.zero		1


	//   ....[34]....
        /*031c*/ 	.word	0x00001980
        /*0320*/ 	.word	0x000000ff
        /*0324*/ 	.word	0x00000040
        /*0328*/ 	.short	0x010a
        /*032a*/ 	.byte	0x08
	.zero		1


	//   ....[35]....
        /*032c*/ 	.word	0x00001ba0
        /*0330*/ 	.word	0x000000ff
        /*0334*/ 	.word	0x000000c8
        /*0338*/ 	.short	0x0101
        /*033a*/ 	.byte	0x16
	.zero		1


	//   ....[36]....
        /*033c*/ 	.word	0x00001bd0
        /*0340*/ 	.word	0x000000ff
        /*0344*/ 	.word	0x00000040
        /*0348*/ 	.short	0x010a
        /*034a*/ 	.byte	0x04
	.zero		1


	//   ....[37]....
        /*034c*/ 	.word	0x00001e80
        /*0350*/ 	.word	0x000000ff
        /*0354*/ 	.word	0x00000040
        /*0358*/ 	.short	0x010a
        /*035a*/ 	.byte	0x19
	.zero		1


	//   ....[38]....
        /*035c*/ 	.word	0x00001ff0
        /*0360*/ 	.word	0x000000ff
        /*0364*/ 	.word	0x00000040
        /*0368*/ 	.short	0x010a
        /*036a*/ 	.byte	0x08
	.zero		1


	//   ....[39]....
        /*036c*/ 	.word	0x00002250
        /*0370*/ 	.word	0x000000ff
        /*0374*/ 	.word	0x000000d0
        /*0378*/ 	.short	0x010a
        /*037a*/ 	.byte	0x16
	.zero		1


	//   ....[40]....
        /*037c*/ 	.word	0x00002310
        /*0380*/ 	.word	0x000000ff
        /*0384*/ 	.word	0x00000000
        /*0388*/ 	.short	0x0101
        /*038a*/ 	.byte	0x04
	.zero		1


	//   ....[41]....
        /*038c*/ 	.word	0x00002810
        /*0390*/ 	.word	0x000000ff
        /*0394*/ 	.word	0x00000000
        /*0398*/ 	.short	0x010a
        /*039a*/ 	.byte	0x04
	.zero		1


	//   ....[42]....
        /*039c*/ 	.word	0x000028b0
        /*03a0*/ 	.word	0x000000ff
        /*03a4*/ 	.word	0x00000000
        /*03a8*/ 	.short	0x010a
        /*03aa*/ 	.byte	0x04
	.zero		1


	//   ....[43]....
        /*03ac*/ 	.word	0x00002950
        /*03b0*/ 	.word	0x000000ff
        /*03b4*/ 	.word	0x00000000
        /*03b8*/ 	.short	0x010a
        /*03ba*/ 	.byte	0x04
	.zero		1


	//   ....[44]....
        /*03bc*/ 	.word	0x000029f0
        /*03c0*/ 	.word	0x000000ff
        /*03c4*/ 	.word	0x00000000
        /*03c8*/ 	.short	0x010a
        /*03ca*/ 	.byte	0x04
	.zero		1


	//   ....[45]....
        /*03cc*/ 	.word	0x00002a90
        /*03d0*/ 	.word	0x000000ff
        /*03d4*/ 	.word	0x00000000
        /*03d8*/ 	.short	0x010a
        /*03da*/ 	.byte	0x04
	.zero		1


	//   ....[46]....
        /*03dc*/ 	.word	0x00002b30
        /*03e0*/ 	.word	0x000000ff
        /*03e4*/ 	.word	0x00000000
        /*03e8*/ 	.short	0x010a
        /*03ea*/ 	.byte	0x04
	.zero		1


	//   ....[47]....
        /*03ec*/ 	.word	0x00002bd0
        /*03f0*/ 	.word	0x000000ff
        /*03f4*/ 	.word	0x00000000
        /*03f8*/ 	.short	0x010a
        /*03fa*/ 	.byte	0x04
	.zero		1


	//   ....[48]....
        /*03fc*/ 	.word	0x00002c80
        /*0400*/ 	.word	0x00000000
        /*0404*/ 	.word	0x00000000
        /*0408*/ 	.short	0x010a
        /*040a*/ 	.byte	0xff
	.zero		1


	//   ....[49]....
        /*040c*/ 	.word	0x00002db0
        /*0410*/ 	.word	0x000000ff
        /*0414*/ 	.word	0x000000d8
        /*0418*/ 	.short	0x010a
        /*041a*/ 	.byte	0x2d
	.zero		1


	//   ....[50]....
        /*041c*/ 	.word	0x00002e50
        /*0420*/ 	.word	0x000000ff
        /*0424*/ 	.word	0x000000d0
        /*0428*/ 	.short	0x010a
        /*042a*/ 	.byte	0x2d
	.zero		1


	//   ....[51]....
        /*042c*/ 	.word	0x00002ef0
        /*0430*/ 	.word	0x000000ff
        /*0434*/ 	.word	0x00000000
        /*0438*/ 	.short	0x0101
        /*043a*/ 	.byte	0x06
	.zero		1


	//   ....[52]....
        /*043c*/ 	.word	0x00002f30
        /*0440*/ 	.word	0x000000ff
        /*0444*/ 	.word	0x000000d8
        /*0448*/ 	.short	0x0106
        /*044a*/ 	.byte	0x2d
	.zero		1


	//   ....[53]....
        /*044c*/ 	.word	0x00002f70
        /*0450*/ 	.word	0x00000000
        /*0454*/ 	.word	0x000000d8
        /*0458*/ 	.short	0x010a
        /*045a*/ 	.byte	0xff
	.zero		1


	//   ....[54]....
        /*045c*/ 	.word	0x000034c0
        /*0460*/ 	.word	0x000000ff
        /*0464*/ 	.word	0x000000d0
        /*0468*/ 	.short	0x010a
        /*046a*/ 	.byte	0x06
	.zero		1


	//   ....[55]....
        /*046c*/ 	.word	0x00003570
        /*0470*/ 	.word	0x000000ff
        /*0474*/ 	.word	0x00000000
        /*0478*/ 	.short	0x0101
        /*047a*/ 	.byte	0x05
	.zero		1


	//   ....[56]....
        /*047c*/ 	.word	0x00003580
        /*0480*/ 	.word	0x000000ff
        /*0484*/ 	.word	0x000000f0
        /*0488*/ 	.short	0x010a
        /*048a*/ 	.byte	0x08
	.zero		1


	//   ....[57]....
        /*048c*/ 	.word	0x00003610
        /*0490*/ 	.word	0x000000ff
        /*0494*/ 	.word	0x00000000
        /*0498*/ 	.short	0x010a
        /*049a*/ 	.byte	0x04
	.zero		1


	//   ....[58]....
        /*049c*/ 	.word	0x00003680
        /*04a0*/ 	.word	0x000000ff
        /*04a4*/ 	.word	0x00000000
        /*04a8*/ 	.short	0x010a
        /*04aa*/ 	.byte	0x07
	.zero		1


	//   ....[59]....
        /*04ac*/ 	.word	0x000037b0
        /*04b0*/ 	.word	0x000000ff
        /*04b4*/ 	.word	0x00000000
        /*04b8*/ 	.short	0x010a
        /*04ba*/ 	.byte	0x04
	.zero		1


	//   ....[60]....
        /*04bc*/ 	.word	0x00003ab0
        /*04c0*/ 	.word	0x000000ff
        /*04c4*/ 	.word	0x00000000
        /*04c8*/ 	.short	0x010a
        /*04ca*/ 	.byte	0x05
	.zero		1


	//   ....[61]....
        /*04cc*/ 	.word	0x00003b40
        /*04d0*/ 	.word	0x000000ff
        /*04d4*/ 	.word	0x00000000
        /*04d8*/ 	.short	0x010a
        /*04da*/ 	.byte	0x07
	.zero		1


	//   ....[62]....
        /*04dc*/ 	.word	0x00004060
        /*04e0*/ 	.word	0x000000ff
        /*04e4*/ 	.word	0x000000d0
        /*04e8*/ 	.short	0x010a
        /*04ea*/ 	.byte	0x16
	.zero		1


	//   ....[63]....
        /*04ec*/ 	.word	0x00004100
        /*04f0*/ 	.word	0x000000ff
        /*04f4*/ 	.word	0x00000000
        /*04f8*/ 	.short	0x0101
        /*04fa*/ 	.byte	0x0f
	.zero		1


	//   ....[64]....
        /*04fc*/ 	.word	0x00004420
        /*0500*/ 	.word	0x000000ff
        /*0504*/ 	.word	0x000000c8
        /*0508*/ 	.short	0x010a
        /*050a*/ 	.byte	0x16
	.zero		1


	//   ....[65]....
        /*050c*/ 	.word	0x00004600
        /*0510*/ 	.word	0x000000ff
        /*0514*/ 	.word	0x000000a0
        /*0518*/ 	.short	0x010a
        /*051a*/ 	.byte	0x16
	.zero		1


	//   ....[66]....
        /*051c*/ 	.word	0x00004870
        /*0520*/ 	.word	0x000000ff
        /*0524*/ 	.word	0x00000080
        /*0528*/ 	.short	0x010b
        /*052a*/ 	.byte	0x16
	.zero		1


	//   ....[67]....
        /*052c*/ 	.word	0x00004880
        /*0530*/ 	.word	0x000000ff
        /*0534*/ 	.word	0x00000000
        /*0538*/ 	.short	0x0101
        /*053a*/ 	.byte	0x1f
	.zero		1


	//   ....[68]....
        /*053c*/ 	.word	0x000048a0
        /*0540*/ 	.word	0x000000ff
        /*0544*/ 	.word	0x000000a8
        /*0548*/ 	.short	0x010a
        /*054a*/ 	.byte	0x16
	.zero		1


	//   ....[69]....
        /*054c*/ 	.word	0x00004a00
        /*0550*/ 	.word	0x000000ff
        /*0554*/ 	.word	0x00000088
        /*0558*/ 	.short	0x010b
        /*055a*/ 	.byte	0x16
	.zero		1


	//   ....[70]....
        /*055c*/ 	.word	0x00004a10
        /*0560*/ 	.word	0x000000ff
        /*0564*/ 	.word	0x00000000
        /*0568*/ 	.short	0x0101
        /*056a*/ 	.byte	0x1e
	.zero		1


	//   ....[71]....
        /*056c*/ 	.word	0x00004a20
        /*0570*/ 	.word	0x000000ff
        /*0574*/ 	.word	0x000000b0
        /*0578*/ 	.short	0x010a
        /*057a*/ 	.byte	0x16
	.zero		1


	//   ....[72]....
        /*057c*/ 	.word	0x00004bc0
        /*0580*/ 	.word	0x000000ff
        /*0584*/ 	.word	0x00000090
        /*0588*/ 	.short	0x010b
        /*058a*/ 	.byte	0x16
	.zero		1


	//   ....[73]....
        /*058c*/ 	.word	0x00004c40
        /*0590*/ 	.word	0x000000ff
        /*0594*/ 	.word	0x00000000
        /*0598*/ 	.short	0x0101
        /*059a*/ 	.byte	0x2d
	.zero		1


	//   ....[74]....
        /*059c*/ 	.word	0x00004c70
        /*05a0*/ 	.word	0x000000ff
        /*05a4*/ 	.word	0x000000b8
        /*05a8*/ 	.short	0x010a
        /*05aa*/ 	.byte	0x16
	.zero		1


	//   ....[75]....
        /*05ac*/ 	.word	0x00004e40
        /*05b0*/ 	.word	0x000000ff
        /*05b4*/ 	.word	0x00000098
        /*05b8*/ 	.short	0x010b
        /*05ba*/ 	.byte	0x16
	.zero		1


	//   ....[76]....
        /*05bc*/ 	.word	0x00004e60
        /*05c0*/ 	.word	0x000000ff
        /*05c4*/ 	.word	0x00000000
        /*05c8*/ 	.short	0x0101
        /*05ca*/ 	.byte	0x17
	.zero		1


	//   ....[77]....
        /*05cc*/ 	.word	0x00004e90
        /*05d0*/ 	.word	0x000000ff
        /*05d4*/ 	.word	0x000000a0
        /*05d8*/ 	.short	0x010a
        /*05da*/ 	.byte	0x16
	.zero		1


	//   ....[78]....
        /*05dc*/ 	.word	0x00004eb0
        /*05e0*/ 	.word	0x000000ff
        /*05e4*/ 	.word	0x000000a8
        /*05e8*/ 	.short	0x010a
        /*05ea*/ 	.byte	0x16
	.zero		1


	//   ....[79]....
        /*05ec*/ 	.word	0x00004ed0
        /*05f0*/ 	.word	0x000000ff
        /*05f4*/ 	.word	0x000000b0
        /*05f8*/ 	.short	0x010a
        /*05fa*/ 	.byte	0x16
	.zero		1


	//   ....[80]....
        /*05fc*/ 	.word	0x00004f10
        /*0600*/ 	.word	0x00000000
        /*0604*/ 	.word	0x000000b8
        /*0608*/ 	.short	0x010a
        /*060a*/ 	.byte	0xff
	.zero		1


	//   ....[81]....
        /*060c*/ 	.word	0x000052a0
        /*0610*/ 	.word	0x000000ff
        /*0614*/ 	.word	0x000000d0
        /*0618*/ 	.short	0x010a
        /*061a*/ 	.byte	0x32
	.zero		1


	//   ....[82]....
        /*061c*/ 	.word	0x000053c0
        /*0620*/ 	.word	0x000000ff
        /*0624*/ 	.word	0x00000000
        /*0628*/ 	.short	0x0101
        /*062a*/ 	.byte	0x04
	.zero		1


	//   ....[83]....
        /*062c*/ 	.word	0x00005e30
        /*0630*/ 	.word	0x000000ff
        /*0634*/ 	.word	0x00000080
        /*0638*/ 	.short	0x010a
        /*063a*/ 	.byte	0x32
	.zero		1


	//   ....[84]....
        /*063c*/ 	.word	0x00005ed0
        /*0640*/ 	.word	0x00000053
        /*0644*/ 	.word	0x000000e0
        /*0648*/ 	.short	0x010a
        /*064a*/ 	.byte	0xff
	.zero		1


	//   ....[85]....
        /*064c*/ 	.word	0x00005fa0
        /*0650*/ 	.word	0x000000ff
        /*0654*/ 	.word	0x00000080
        /*0658*/ 	.short	0x010a
        /*065a*/ 	.byte	0x32
	.zero		1


	//   ....[86]....
        /*065c*/ 	.word	0x00006080
        /*0660*/ 	.word	0x00000053
        /*0664*/ 	.word	0x000000e0
        /*0668*/ 	.short	0x010a
        /*066a*/ 	.byte	0xff
	.zero		1


	//   ....[87]....
        /*066c*/ 	.word	0x000067d0
        /*0670*/ 	.word	0x00000000
        /*0674*/ 	.word	0x00000000
        /*0678*/ 	.short	0x0101
        /*067a*/ 	.byte	0xff
	.zero		1


	//   ....[88]....
        /*067c*/ 	.word	0x000067e0
        /*0680*/ 	.word	0x00000004
        /*0684*/ 	.word	0x00000080
        /*0688*/ 	.short	0x010a
        /*068a*/ 	.byte	0xff
	.zero		1


	//   ....[89]....
        /*068c*/ 	.word	0x000068a0
        /*0690*/ 	.word	0x00000004
        /*0694*/ 	.word	0x00000080
        /*0698*/ 	.short	0x010a
        /*069a*/ 	.byte	0xff
	.zero		1


	//   ....[90]....
        /*069c*/ 	.word	0x00007060
        /*06a0*/ 	.word	0x0000005d
        /*06a4*/ 	.word	0x00000000
        /*06a8*/ 	.short	0x0101
        /*06aa*/ 	.byte	0xff
	.zero		1


	//   ....[91]....
        /*06ac*/ 	.word	0x00007080
        /*06b0*/ 	.word	0x00000010
        /*06b4*/ 	.word	0x00000080
        /*06b8*/ 	.short	0x010a
        /*06ba*/ 	.byte	0xff
	.zero		1


	//   ....[92]....
        /*06bc*/ 	.word	0x00007130
        /*06c0*/ 	.word	0x00000010
        /*06c4*/ 	.word	0x00000080
        /*06c8*/ 	.short	0x010a
        /*06ca*/ 	.byte	0xff
	.zero		1


	//   ....[93]....
        /*06cc*/ 	.word	0x000078e0
        /*06d0*/ 	.word	0x0000005d
        /*06d4*/ 	.word	0x00000000
        /*06d8*/ 	.short	0x0101
        /*06da*/ 	.byte	0xff
	.zero		1


	//   ....[94]....
        /*06dc*/ 	.word	0x00007900
        /*06e0*/ 	.word	0x00000011
        /*06e4*/ 	.word	0x00000080
        /*06e8*/ 	.short	0x010a
        /*06ea*/ 	.byte	0xff
	.zero		1


	//   ....[95]....
        /*06ec*/ 	.word	0x000079b0
        /*06f0*/ 	.word	0x00000011
        /*06f4*/ 	.word	0x00000080
        /*06f8*/ 	.short	0x010a
        /*06fa*/ 	.byte	0xff
	.zero		1


	//   ....[96]....
        /*06fc*/ 	.word	0x00007cf0
        /*0700*/ 	.word	0x000000ff
        /*0704*/ 	.word	0x00000000
        /*0708*/ 	.short	0x0101
        /*070a*/ 	.byte	0x05
	.zero		1


	//   ....[97]....
        /*070c*/ 	.word	0x000081c0
        /*0710*/ 	.word	0x00000003
        /*0714*/ 	.word	0x00000000
        /*0718*/ 	.short	0x0101
        /*071a*/ 	.byte	0xff
	.zero		1


	//   ....[98]....
        /*071c*/ 	.word	0x00008400
        /*0720*/ 	.word	0x000000ff
        /*0724*/ 	.word	0x00000000
        /*0728*/ 	.short	0x0101
        /*072a*/ 	.byte	0x04
	.zero		1


	//   ....[99]....
        /*072c*/ 	.word	0x00008430
        /*0730*/ 	.word	0x00000002
        /*0734*/ 	.word	0x00000040
        /*0738*/ 	.short	0x010a
        /*073a*/ 	.byte	0xff
	.zero		1


	//   ....[100]....
        /*073c*/ 	.word	0x00008490
        /*0740*/ 	.word	0x00000002
        /*0744*/ 	.word	0x00000040
        /*0748*/ 	.short	0x010a
        /*074a*/ 	.byte	0xff
	.zero		1


	//   ....[101]....
        /*074c*/ 	.word	0x000084f0
        /*0750*/ 	.word	0x00000002
        /*0754*/ 	.word	0x000000d0
        /*0758*/ 	.short	0x010a
        /*075a*/ 	.byte	0xff
	.zero		1


	//   ....[102]....
        /*075c*/ 	.word	0x00008550
        /*0760*/ 	.word	0x00000000
        /*0764*/ 	.word	0x00000000
        /*0768*/ 	.short	0x010a
        /*076a*/ 	.byte	0xff
	.zero		1


	//   ....[103]....
        /*076c*/ 	.word	0x000085b0
        /*0770*/ 	.word	0x00000000
        /*0774*/ 	.word	0x00000000
        /*0778*/ 	.short	0x010a
        /*077a*/ 	.byte	0xff
	.zero		1


	//   ....[104]....
        /*077c*/ 	.word	0x00008610
        /*0780*/ 	.word	0x00000000
        /*0784*/ 	.word	0x00000000
        /*0788*/ 	.short	0x010a
        /*078a*/ 	.byte	0xff
	.zero		1


	//   ....[105]....
        /*078c*/ 	.word	0x00008670
        /*0790*/ 	.word	0x00000000
        /*0794*/ 	.word	0x00000000
        /*0798*/ 	.short	0x010a
        /*079a*/ 	.byte	0xff
	.zero		1


	//   ....[106]....
        /*079c*/ 	.word	0x000086d0
        /*07a0*/ 	.word	0x00000000
        /*07a4*/ 	.word	0x00000000
        /*07a8*/ 	.short	0x010a
        /*07aa*/ 	.byte	0xff
	.zero		1


	//   ....[107]....
        /*07ac*/ 	.word	0x00008730
        /*07b0*/ 	.word	0x00000000
        /*07b4*/ 	.word	0x00000000
        /*07b8*/ 	.short	0x010a
        /*07ba*/ 	.byte	0xff
	.zero		1


	//   ....[108]....
        /*07bc*/ 	.word	0x00008790
        /*07c0*/ 	.word	0x00000000
        /*07c4*/ 	.word	0x00000000
        /*07c8*/ 	.short	0x010a
        /*07ca*/ 	.byte	0xff
	.zero		1


	//   ....[109]....
        /*07cc*/ 	.word	0x000087f0
        /*07d0*/ 	.word	0x00000004
        /*07d4*/ 	.word	0x000000d8
        /*07d8*/ 	.short	0x010a
        /*07da*/ 	.byte	0xff
	.zero		1


	//   ....[110]....
        /*07dc*/ 	.word	0x00008850
        /*07e0*/ 	.word	0x00000004
        /*07e4*/ 	.word	0x000000d0
        /*07e8*/ 	.short	0x010a
        /*07ea*/ 	.byte	0xff
	.zero		1


	//   ....[111]....
        /*07ec*/ 	.word	0x000088b0
        /*07f0*/ 	.word	0x00000000
        /*07f4*/ 	.word	0x000000d0
        /*07f8*/ 	.short	0x010a
        /*07fa*/ 	.byte	0xff
	.zero		1


	//   ....[112]....
        /*07fc*/ 	.word	0x00008910
        /*0800*/ 	.word	0x00000005
        /*0804*/ 	.word	0x000000f0
        /*0808*/ 	.short	0x010a
        /*080a*/ 	.byte	0xff
	.zero		1


	//   ....[113]....
        /*080c*/ 	.word	0x00008970
        /*0810*/ 	.word	0x00000000
        /*0814*/ 	.word	0x00000000
        /*0818*/ 	.short	0x010a
        /*081a*/ 	.byte	0xff
	.zero		1


	//   ....[114]....
        /*081c*/ 	.word	0x000089d0
        /*0820*/ 	.word	0x00000000
        /*0824*/ 	.word	0x00000000
        /*0828*/ 	.short	0x010a
        /*082a*/ 	.byte	0xff
	.zero		1


	//   ....[115]....
        /*082c*/ 	.word	0x00008a30
        /*0830*/ 	.word	0x00000000
        /*0834*/ 	.word	0x00000000
        /*0838*/ 	.short	0x010a
        /*083a*/ 	.byte	0xff
	.zero		1


	//   ....[116]....
        /*083c*/ 	.word	0x00008a90
        /*0840*/ 	.word	0x00000000
        /*0844*/ 	.word	0x000000d0
        /*0848*/ 	.short	0x010a
        /*084a*/ 	.byte	0xff
	.zero		1


	//   ....[117]....
        /*084c*/ 	.word	0x00008af0
        /*0850*/ 	.word	0x00000000
        /*0854*/ 	.word	0x000000c8
        /*0858*/ 	.short	0x010a
        /*085a*/ 	.byte	0xff
	.zero		1


	//   ....[118]....
        /*085c*/ 	.word	0x00008b50
        /*0860*/ 	.word	0x00000003
        /*0864*/ 	.word	0x000000a0
        /*0868*/ 	.short	0x010a
        /*086a*/ 	.byte	0xff
	.zero		1


	//   ....[119]....
        /*086c*/ 	.word	0x00008bb0
        /*0870*/ 	.word	0x00000003
        /*0874*/ 	.word	0x000000a8
        /*0878*/ 	.short	0x010a
        /*087a*/ 	.byte	0xff
	.zero		1


	//   ....[120]....
        /*087c*/ 	.word	0x00008c10
        /*0880*/ 	.word	0x00000003
        /*0884*/ 	.word	0x000000b0
        /*0888*/ 	.short	0x010a
        /*088a*/ 	.byte	0xff
	.zero		1


	//   ....[121]....
        /*088c*/ 	.word	0x00008c70
        /*0890*/ 	.word	0x00000003
        /*0894*/ 	.word	0x000000b8
        /*0898*/ 	.short	0x010a
        /*089a*/ 	.byte	0xff
	.zero		1


	//   ....[122]....
        /*089c*/ 	.word	0x00008cd0
        /*08a0*/ 	.word	0x00000000
        /*08a4*/ 	.word	0x000000a0
        /*08a8*/ 	.short	0x010a
        /*08aa*/ 	.byte	0xff
	.zero		1


	//   ....[123]....
        /*08ac*/ 	.word	0x00008d30
        /*08b0*/ 	.word	0x00000000
        /*08b4*/ 	.word	0x000000a8
        /*08b8*/ 	.short	0x010a
        /*08ba*/ 	.byte	0xff
	.zero		1


	//   ....[124]....
        /*08bc*/ 	.word	0x00008d90
        /*08c0*/ 	.word	0x00000000
        /*08c4*/ 	.word	0x000000b0
        /*08c8*/ 	.short	0x010a
        /*08ca*/ 	.byte	0xff
	.zero		1


	//   ....[125]....
        /*08cc*/ 	.word	0x00008df0
        /*08d0*/ 	.word	0x00000000
        /*08d4*/ 	.word	0x000000d0
        /*08d8*/ 	.short	0x010a
        /*08da*/ 	.byte	0xff
	.zero		1


	//   ....[126]....
        /*08dc*/ 	.word	0x00008e50
        /*08e0*/ 	.word	0x00000002
        /*08e4*/ 	.word	0x00000080
        /*08e8*/ 	.short	0x010a
        /*08ea*/ 	.byte	0xff
	.zero		1


	//   ....[127]....
        /*08ec*/ 	.word	0x00008ea0
        /*08f0*/ 	.word	0x00000053
        /*08f4*/ 	.word	0x000000e0
        /*08f8*/ 	.short	0x010a
        /*08fa*/ 	.byte	0xff
	.zero		1


	//   ....[128]....
        /*08fc*/ 	.word	0x00008ef0
        /*0900*/ 	.word	0x00000004
        /*0904*/ 	.word	0x00000080
        /*0908*/ 	.short	0x010a
        /*090a*/ 	.byte	0xff
	.zero		1


	//   ....[129]....
        /*090c*/ 	.word	0x00008f40
        /*0910*/ 	.word	0x00000010
        /*0914*/ 	.word	0x00000080
        /*0918*/ 	.short	0x010a
        /*091a*/ 	.byte	0xff
	.zero		1


	//   ....[130]....
        /*091c*/ 	.word	0x00008f90
        /*0920*/ 	.word	0x00000011
        /*0924*/ 	.word	0x00000080
        /*0928*/ 	.short	0x010a
        /*092a*/ 	.byte	0xff
	.zero		1


	//----- nvinfo : EIATTR_NUM_MBARRIERS
	.align		4
.L_47:
        /*092c*/ 	.byte	0x03, 0x38
        /*092e*/ 	.short	0x0020


	//----- nvinfo : EIATTR_EXIT_INSTR_OFFSETS
	.align		4
        /*0930*/ 	.byte	0x04, 0x1c
        /*0932*/ 	.short	(.L_49 - .L_48)


	//   ....[0]....
.L_48:
        /*0934*/ 	.word	0x00002cb0


	//   ....[1]....
        /*0938*/ 	.word	0x00002f40


	//   ....[2]....
        /*093c*/ 	.word	0x00002fa0


	//   ....[3]....
        /*0940*/ 	.word	0x00003db0


	//   ....[4]....
        /*0944*/ 	.word	0x00004f40


	//   ....[5]....
        /*0948*/ 	.word	0x00004f80


	//   ....[6]....
        /*094c*/ 	.word	0x000082f0


	//   ....[7]....
        /*0950*/ 	.word	0x00008370


	//   ....[8]....
        /*0954*/ 	.word	0x000083a0


	//   ....[9]....
        /*0958*/ 	.word	0x00008410


	//----- nvinfo : EIATTR_MAX_THREADS
	.align		4
.L_49:
        /*095c*/ 	.byte	0x04, 0x05
        /*095e*/ 	.short	(.L_51 - .L_50)
.L_50:
        /*0960*/ 	.word	0x00000100
        /*0964*/ 	.word	0x00000001
        /*0968*/ 	.word	0x00000001


	//----- nvinfo : EIATTR_CRS_STACK_SIZE
	.align		4
.L_51:
        /*096c*/ 	.byte	0x04, 0x1e
        /*096e*/ 	.short	(.L_53 - .L_52)
.L_52:
        /*0970*/ 	.word	0x00000000


	//----- nvinfo : EIATTR_CBANK_PARAM_SIZE
	.align		4
.L_53:
        /*0974*/ 	.byte	0x03, 0x19
        /*0976*/ 	.short	0x0800


	//----- nvinfo : EIATTR_PARAM_CBANK
	.align		4
        /*0978*/ 	.byte	0x04, 0x0a
        /*097a*/ 	.short	(.L_55 - .L_54)
	.align		4
.L_54:
        /*097c*/ 	.word	index@(.nv.constant0._ZN7cutlass13device_kernelINS_4conv6kernel13ConvUniversalINS1_16ConvProblemShapeILNS1_8OperatorE1ELi2EEENS1_10collective14CollectiveConvINS1_47MainloopSm100TmaUmmaWarpSpecializedImplicitGemmILS5_1ELi8ELi2ELi1ELi2EN4cute5tupleIJNSA_1CILi1EEESD_SD_EEEEENSB_IJNSC_ILi64EEENSC_ILi128EEENSB_IJSG_EEEEEENS_6half_tESK_NSA_8TiledMMAINSA_8MMA_AtomIJNSA_20SM100_MMA_F16BF16_SSISK_SK_fLi64ELi128ELNSA_4UMMA5MajorE0ELSP_1ELNSO_7ScaleInE0ELSQ_0EEEEEENSA_6LayoutISE_NSB_IJNSC_ILi0EEESU_SU_EEEEENSB_IJNSA_10UnderscoreESX_SX_EEEEENS7_6detail27Sm100ImplicitGemmTileTraitsINSA_20SM90_TMA_LOAD_IM2COLENSA_14ComposedLayoutINSA_7SwizzleILi3ELi4ELi3EEENSA_18smem_ptr_flag_bitsILi16EEENST_INSB_IJNSC_ILi8EEESG_EEENSB_IJSG_SD_EEEEEEEvEENS11_INSA_13SM90_TMA_LOADENS13_IS15_S17_NST_INSB_IJSG_S18_EEENSB_IJSD_SG_EEEEEEEvEEEENS_8epilogue10collective18CollectiveEpilogueINS1L_23Sm100TmaWarpSpecializedILi4ELi2ELi16ELb1ELb0EEEJSJ_NSB_IJNST_ISG_SD_EENST_INSC_ILi32EEESD_EEEEESK_NSB_IJNSB_IJlllEEESD_SU_EEESK_S1V_NS1L_6fusion15FusionCallbacksIS1P_NS1W_17LinearCombinationISK_fSK_fLNS_15FloatRoundStyleE2EEESJ_S1T_JEEENSA_5SM1004TMEM4LOAD26SM100_TMEM_LOAD_16dp256b4xES12_NS13_INS14_ILi2ELi4ELi3EEES17_NST_INSB_IJS18_S1R_EEENSB_IJS1R_SD_EEEEEEENSA_17SM75_U32x4_LDSM_NENSA_21SM90_TMA_STORE_IM2COLES2A_NSA_17SM90_U32x4_STSM_NENSA_39AutoVectorizingCopyWithAssumedAlignmentILi128EEEEEEvvEEEEvNT_6ParamsE)
        /*0980*/ 	.short	0x0380
        /*0982*/ 	.short	0x0800


	//----- nvinfo : EIATTR_SW_WAR
	.align		4
.L_55:
        /*0984*/ 	.byte	0x04, 0x36
        /*0986*/ 	.short	(.L_57 - .L_56)
.L_56:
        /*0988*/ 	.word	0x00000008
.L_57:


//--------------------- .nv.callgraph             --------------------------
	.section	.nv.callgraph,"",@"SHT_CUDA_CALLGRAPH"
	.align	4
	.sectionentsize	8
	.align		4
        /*0000*/ 	.word	0x00000000
	.align		4
        /*0004*/ 	.word	0xffffffff
	.align		4
        /*0008*/ 	.word	index@(_ZN7cutlass13device_kernelINS_4conv6kernel13ConvUniversalINS1_16ConvProblemShapeILNS1_8OperatorE1ELi2EEENS1_10collective14CollectiveConvINS1_47MainloopSm100TmaUmmaWarpSpecializedImplicitGemmILS5_1ELi8ELi2ELi1ELi2EN4cute5tupleIJNSA_1CILi1EEESD_SD_EEEEENSB_IJNSC_ILi64EEENSC_ILi128EEENSB_IJSG_EEEEEENS_6half_tESK_NSA_8TiledMMAINSA_8MMA_AtomIJNSA_20SM100_MMA_F16BF16_SSISK_SK_fLi64ELi128ELNSA_4UMMA5MajorE0ELSP_1ELNSO_7ScaleInE0ELSQ_0EEEEEENSA_6LayoutISE_NSB_IJNSC_ILi0EEESU_SU_EEEEENSB_IJNSA_10UnderscoreESX_SX_EEEEENS7_6detail27Sm100ImplicitGemmTileTraitsINSA_20SM90_TMA_LOAD_IM2COLENSA_14ComposedLayoutINSA_7SwizzleILi3ELi4ELi3EEENSA_18smem_ptr_flag_bitsILi16EEENST_INSB_IJNSC_ILi8EEESG_EEENSB_IJSG_SD_EEEEEEEvEENS11_INSA_13SM90_TMA_LOADENS13_IS15_S17_NST_INSB_IJSG_S18_EEENSB_IJSD_SG_EEEEEEEvEEEENS_8epilogue10collective18CollectiveEpilogueINS1L_23Sm100TmaWarpSpecializedILi4ELi2ELi16ELb1ELb0EEEJSJ_NSB_IJNST_ISG_SD_EENST_INSC_ILi32EEESD_EEEEESK_NSB_IJNSB_IJlllEEESD_SU_EEESK_S1V_NS1L_6fusion15FusionCallbacksIS1P_NS1W_17LinearCombinationISK_fSK_fLNS_15FloatRoundStyleE2EEESJ_S1T_JEEENSA_5SM1004TMEM4LOAD26SM100_TMEM_LOAD_16dp256b4xES12_NS13_INS14_ILi2ELi4ELi3EEES17_NST_INSB_IJS18_S1R_EEENSB_IJS1R_SD_EEEEEEENSA_17SM75_U32x4_LDSM_NENSA_21SM90_TMA_STORE_IM2COLES2A_NSA_17SM90_U32x4_STSM_NENSA_39AutoVectorizingCopyWithAssumedAlignmentILi128EEEEEEvvEEEEvNT_6ParamsE)
	.align		4
        /*000c*/ 	.word	index@(__assertfail)
	.align		4
        /*0010*/ 	.word	0x00000000
	.align		4
        /*0014*/ 	.word	0xfffffffe
	.align		4
        /*0018*/ 	.word	0x00000000
	.align		4
        /*001c*/ 	.word	0xfffffffd
	.align		4
        /*0020*/ 	.word	0x00000000
	.align		4
        /*0024*/ 	.word	0xfffffffc


//--------------------- .nv.constant4             --------------------------
	.section	.nv.constant4,"a",@progbits
	.align	8
	.align		8
.nv.constant4:
        /*0000*/ 	.dword	__assertfail
	.align		8
        /*0008*/ 	.dword	__unnamed_1
	.align		8
        /*0010*/ 	.dword	__unnamed_2
	.align		8
        /*0018*/ 	.dword	_ZN39_INTERNAL_1a459eba_4_k_cu_d74b6655_41694cuda3std3__45__cpo5beginE
	.align		8
        /*0020*/ 	.dword	_ZN39_INTERNAL_1a459eba_4_k_cu_d74b6655_41694cuda3std3__45__cpo3endE
	.align		8
        /*0028*/ 	.dword	_ZN39_INTERNAL_1a459eba_4_k_cu_d74b6655_41694cuda3std3__45__cpo6cbeginE
	.align		8
        /*0030*/ 	.dword	_ZN39_INTERNAL_1a459eba_4_k_cu_d74b6655_41694cuda3std3__45__cpo4cendE
	.align		8
        /*0038*/ 	.dword	_ZN39_INTERNAL_1a459eba_4_k_cu_d74b6655_41694cuda3std3__441_GLOBAL__N__1a459eba_4_k_cu_d74b6655_41696ignoreE
	.align		8
        /*0040*/ 	.dword	_ZN39_INTERNAL_1a459eba_4_k_cu_d74b6655_41694cuda3std3__419piecewise_constructE
	.align		8
        /*0048*/ 	.dword	_ZN39_INTERNAL_1a459eba_4_k_cu_d74b6655_41694cuda3std3__48in_placeE
	.align		8
        /*0050*/ 	.dword	_ZN39_INTERNAL_1a459eba_4_k_cu_d74b6655_41694cuda3std6ranges3__45__cpo4swapE
	.align		8
        /*0058*/ 	.dword	_ZN39_INTERNAL_1a459eba_4_k_cu_d74b6655_41694cuda3std6ranges3__45__cpo9iter_moveE
	.align		8
        /*0060*/ 	.dword	_ZN39_INTERNAL_1a459eba_4_k_cu_d74b6655_41694cute7productE
	.align		8
        /*0068*/ 	.dword	_ZN39_INTERNAL_1a459eba_4_k_cu_d74b6655_41694cute1_E
	.align		8
        /*0070*/ 	.dword	$str$27
	.align		8
        /*0078*/ 	.dword	$str$28
	.align		8
        /*0080*/ 	.dword	$str$29
	.align		8
        /*0088*/ 	.dword	$str$30


//--------------------- .text._ZN7cutlass13device_kernelINS_4conv6kernel13ConvUniversalINS1_16ConvProblemShapeILNS1_8OperatorE1ELi2EEENS1_10collective14CollectiveConvINS1_47MainloopSm100TmaUmmaWarpSpecializedImplicitGemmILS5_1ELi8ELi2ELi1ELi2EN4cute5tupleIJNSA_1CILi1EEESD_SD_EEEEENSB_IJNSC_ILi64EEENSC_ILi128EEENSB_IJSG_EEEEEENS_6half_tESK_NSA_8TiledMMAINSA_8MMA_AtomIJNSA_20SM100_MMA_F16BF16_SSISK_SK_fLi64ELi128ELNSA_4UMMA5MajorE0ELSP_1ELNSO_7ScaleInE0ELSQ_0EEEEEENSA_6LayoutISE_NSB_IJNSC_ILi0EEESU_SU_EEEEENSB_IJNSA_10UnderscoreESX_SX_EEEEENS7_6detail27Sm100ImplicitGemmTileTraitsINSA_20SM90_TMA_LOAD_IM2COLENSA_14ComposedLayoutINSA_7SwizzleILi3ELi4ELi3EEENSA_18smem_ptr_flag_bitsILi16EEENST_INSB_IJNSC_ILi8EEESG_EEENSB_IJSG_SD_EEEEEEEvEENS11_INSA_13SM90_TMA_LOADENS13_IS15_S17_NST_INSB_IJSG_S18_EEENSB_IJSD_SG_EEEEEEEvEEEENS_8epilogue10collective18CollectiveEpilogueINS1L_23Sm100TmaWarpSpecializedILi4ELi2ELi16ELb1ELb0EEEJSJ_NSB_IJNST_ISG_SD_EENST_INSC_ILi32EEESD_EEEEESK_NSB_IJNSB_IJlllEEESD_SU_EEESK_S1V_NS1L_6fusion15FusionCallbacksIS1P_NS1W_17LinearCombinationISK_fSK_fLNS_15FloatRoundStyleE2EEESJ_S1T_JEEENSA_5SM1004TMEM4LOAD26SM100_TMEM_LOAD_16dp256b4xES12_NS13_INS14_ILi2ELi4ELi3EEES17_NST_INSB_IJS18_S1R_EEENSB_IJS1R_SD_EEEEEEENSA_17SM75_U32x4_LDSM_NENSA_21SM90_TMA_STORE_IM2COLES2A_NSA_17SM90_U32x4_STSM_NENSA_39AutoVectorizingCopyWithAssumedAlignmentILi128EEEEEEvvEEEEvNT_6ParamsE --------------------------
	.section	.text._ZN7cutlass13device_kernelINS_4conv6kernel13ConvUniversalINS1_16ConvProblemShapeILNS1_8OperatorE1ELi2EEENS1_10collective14CollectiveConvINS1_47MainloopSm100TmaUmmaWarpSpecializedImplicitGemmILS5_1ELi8ELi2ELi1ELi2EN4cute5tupleIJNSA_1CILi1EEESD_SD_EEEEENSB_IJNSC_ILi64EEENSC_ILi128EEENSB_IJSG_EEEEEENS_6half_tESK_NSA_8TiledMMAINSA_8MMA_AtomIJNSA_20SM100_MMA_F16BF16_SSISK_SK_fLi64ELi128ELNSA_4UMMA5MajorE0ELSP_1ELNSO_7ScaleInE0ELSQ_0EEEEEENSA_6LayoutISE_NSB_IJNSC_ILi0EEESU_SU_EEEEENSB_IJNSA_10UnderscoreESX_SX_EEEEENS7_6detail27Sm100ImplicitGemmTileTraitsINSA_20SM90_TMA_LOAD_IM2COLENSA_14ComposedLayoutINSA_7SwizzleILi3ELi4ELi3EEENSA_18smem_ptr_flag_bitsILi16EEENST_INSB_IJNSC_ILi8EEESG_EEENSB_IJSG_SD_EEEEEEEvEENS11_INSA_13SM90_TMA_LOADENS13_IS15_S17_NST_INSB_IJSG_S18_EEENSB_IJSD_SG_EEEEEEEvEEEENS_8epilogue10collective18CollectiveEpilogueINS1L_23Sm100TmaWarpSpecializedILi4ELi2ELi16ELb1ELb0EEEJSJ_NSB_IJNST_ISG_SD_EENST_INSC_ILi32EEESD_EEEEESK_NSB_IJNSB_IJlllEEESD_SU_EEESK_S1V_NS1L_6fusion15FusionCallbacksIS1P_NS1W_17LinearCombinationISK_fSK_fLNS_15FloatRoundStyleE2EEESJ_S1T_JEEENSA_5SM1004TMEM4LOAD26SM100_TMEM_LOAD_16dp256b4xES12_NS13_INS14_ILi2ELi4ELi3EEES17_NST_INSB_IJS18_S1R_EEENSB_IJS1R_SD_EEEEEEENSA_17SM75_U32x4_LDSM_NENSA_21SM90_TMA_STORE_IM2COLES2A_NSA_17SM90_U32x4_STSM_NENSA_39AutoVectorizingCopyWithAssumedAlignmentILi128EEEEEEvvEEEEvNT_6ParamsE,"ax",@progbits
	.align	128
.text._ZN7cutlass13device_kernelINS_4conv6kernel13ConvUniversalINS1_16ConvProblemShapeILNS1_8OperatorE1ELi2EEENS1_10collective14CollectiveConvINS1_47MainloopSm100TmaUmmaWarpSpecializedImplicitGemmILS5_1ELi8ELi2ELi1ELi2EN4cute5tupleIJNSA_1CILi1EEESD_SD_EEEEENSB_IJNSC_ILi64EEENSC_ILi128EEENSB_IJSG_EEEEEENS_6half_tESK_NSA_8TiledMMAINSA_8MMA_AtomIJNSA_20SM100_MMA_F16BF16_SSISK_SK_fLi64ELi128ELNSA_4UMMA5MajorE0ELSP_1ELNSO_7ScaleInE0ELSQ_0EEEEEENSA_6LayoutISE_NSB_IJNSC_ILi0EEESU_SU_EEEEENSB_IJNSA_10UnderscoreESX_SX_EEEEENS7_6detail27Sm100ImplicitGemmTileTraitsINSA_20SM90_TMA_LOAD_IM2COLENSA_14ComposedLayoutINSA_7SwizzleILi3ELi4ELi3EEENSA_18smem_ptr_flag_bitsILi16EEENST_INSB_IJNSC_ILi8EEESG_EEENSB_IJSG_SD_EEEEEEEvEENS11_INSA_13SM90_TMA_LOADENS13_IS15_S17_NST_INSB_IJSG_S18_EEENSB_IJSD_SG_EEEEEEEvEEEENS_8epilogue10collective18CollectiveEpilogueINS1L_23Sm100TmaWarpSpecializedILi4ELi2ELi16ELb1ELb0EEEJSJ_NSB_IJNST_ISG_SD_EENST_INSC_ILi32EEESD_EEEEESK_NSB_IJNSB_IJlllEEESD_SU_EEESK_S1V_NS1L_6fusion15FusionCallbacksIS1P_NS1W_17LinearCombinationISK_fSK_fLNS_15FloatRoundStyleE2EEESJ_S1T_JEEENSA_5SM1004TMEM4LOAD26SM100_TMEM_LOAD_16dp256b4xES12_NS13_INS14_ILi2ELi4ELi3EEES17_NST_INSB_IJS18_S1R_EEENSB_IJS1R_SD_EEEEEEENSA_17SM75_U32x4_LDSM_NENSA_21SM90_TMA_STORE_IM2COLES2A_NSA_17SM90_U32x4_STSM_NENSA_39AutoVectorizingCopyWithAssumedAlignmentILi128EEEEEEvvEEEEvNT_6ParamsE:
        .type           _ZN7cutlass13device_kernelINS_4conv6kernel13ConvUniversalINS1_16ConvProblemShapeILNS1_8OperatorE1ELi2EEENS1_10collective14CollectiveConvINS1_47MainloopSm100TmaUmmaWarpSpecializedImplicitGemmILS5_1ELi8ELi2ELi1ELi2EN4cute5tupleIJNSA_1CILi1EEESD_SD_EEEEENSB_IJNSC_ILi64EEENSC_ILi128EEENSB_IJSG_EEEEEENS_6half_tESK_NSA_8TiledMMAINSA_8MMA_AtomIJNSA_20SM100_MMA_F16BF16_SSISK_SK_fLi64ELi128ELNSA_4UMMA5MajorE0ELSP_1ELNSO_7ScaleInE0ELSQ_0EEEEEENSA_6LayoutISE_NSB_IJNSC_ILi0EEESU_SU_EEEEENSB_IJNSA_10UnderscoreESX_SX_EEEEENS7_6detail27Sm100ImplicitGemmTileTraitsINSA_20SM90_TMA_LOAD_IM2COLENSA_14ComposedLayoutINSA_7SwizzleILi3ELi4ELi3EEENSA_18smem_ptr_flag_bitsILi16EEENST_INSB_IJNSC_ILi8EEESG_EEENSB_IJSG_SD_EEEEEEEvEENS11_INSA_13SM90_TMA_LOADENS13_IS15_S17_NST_INSB_IJSG_S18_EEENSB_IJSD_SG_EEEEEEEvEEEENS_8epilogue10collective18CollectiveEpilogueINS1L_23Sm100TmaWarpSpecializedILi4ELi2ELi16ELb1ELb0EEEJSJ_NSB_IJNST_ISG_SD_EENST_INSC_ILi32EEESD_EEEEESK_NSB_IJNSB_IJlllEEESD_SU_EEESK_S1V_NS1L_6fusion15FusionCallbacksIS1P_NS1W_17LinearCombinationISK_fSK_fLNS_15FloatRoundStyleE2EEESJ_S1T_JEEENSA_5SM1004TMEM4LOAD26SM100_TMEM_LOAD_16dp256b4xES12_NS13_INS14_ILi2ELi4ELi3EEES17_NST_INSB_IJS18_S1R_EEENSB_IJS1R_SD_EEEEEEENSA_17SM75_U32x4_LDSM_NENSA_21SM90_TMA_STORE_IM2COLES2A_NSA_17SM90_U32x4_STSM_NENSA_39AutoVectorizingCopyWithAssumedAlignmentILi128EEEEEEvvEEEEvNT_6ParamsE,@function
        .size           _ZN7cutlass13device_kernelINS_4conv6kernel13ConvUniversalINS1_16ConvProblemShapeILNS1_8OperatorE1ELi2EEENS1_10collective14CollectiveConvINS1_47MainloopSm100TmaUmmaWarpSpecializedImplicitGemmILS5_1ELi8ELi2ELi1ELi2EN4cute5tupleIJNSA_1CILi1EEESD_SD_EEEEENSB_IJNSC_ILi64EEENSC_ILi128EEENSB_IJSG_EEEEEENS_6half_tESK_NSA_8TiledMMAINSA_8MMA_AtomIJNSA_20SM100_MMA_F16BF16_SSISK_SK_fLi64ELi128ELNSA_4UMMA5MajorE0ELSP_1ELNSO_7ScaleInE0ELSQ_0EEEEEENSA_6LayoutISE_NSB_IJNSC_ILi0EEESU_SU_EEEEENSB_IJNSA_10UnderscoreESX_SX_EEEEENS7_6detail27Sm100ImplicitGemmTileTraitsINSA_20SM90_TMA_LOAD_IM2COLENSA_14ComposedLayoutINSA_7SwizzleILi3ELi4ELi3EEENSA_18smem_ptr_flag_bitsILi16EEENST_INSB_IJNSC_ILi8EEESG_EEENSB_IJSG_SD_EEEEEEEvEENS11_INSA_13SM90_TMA_LOADENS13_IS15_S17_NST_INSB_IJSG_S18_EEENSB_IJSD_SG_EEEEEEEvEEEENS_8epilogue10collective18CollectiveEpilogueINS1L_23Sm100TmaWarpSpecializedILi4ELi2ELi16ELb1ELb0EEEJSJ_NSB_IJNST_ISG_SD_EENST_INSC_ILi32EEESD_EEEEESK_NSB_IJNSB_IJlllEEESD_SU_EEESK_S1V_NS1L_6fusion15FusionCallbacksIS1P_NS1W_17LinearCombinationISK_fSK_fLNS_15FloatRoundStyleE2EEESJ_S1T_JEEENSA_5SM1004TMEM4LOAD26SM100_TMEM_LOAD_16dp256b4xES12_NS13_INS14_ILi2ELi4ELi3EEES17_NST_INSB_IJS18_S1R_EEENSB_IJS1R_SD_EEEEEEENSA_17SM75_U32x4_LDSM_NENSA_21SM90_TMA_STORE_IM2COLES2A_NSA_17SM90_U32x4_STSM_NENSA_39AutoVectorizingCopyWithAssumedAlignmentILi128EEEEEEvvEEEEvNT_6ParamsE,(.L_x_178 - _ZN7cutlass13device_kernelINS_4conv6kernel13ConvUniversalINS1_16ConvProblemShapeILNS1_8OperatorE1ELi2EEENS1_10collective14CollectiveConvINS1_47MainloopSm100TmaUmmaWarpSpecializedImplicitGemmILS5_1ELi8ELi2ELi1ELi2EN4cute5tupleIJNSA_1CILi1EEESD_SD_EEEEENSB_IJNSC_ILi64EEENSC_ILi128EEENSB_IJSG_EEEEEENS_6half_tESK_NSA_8TiledMMAINSA_8MMA_AtomIJNSA_20SM100_MMA_F16BF16_SSISK_SK_fLi64ELi128ELNSA_4UMMA5MajorE0ELSP_1ELNSO_7ScaleInE0ELSQ_0EEEEEENSA_6LayoutISE_NSB_IJNSC_ILi0EEESU_SU_EEEEENSB_IJNSA_10UnderscoreESX_SX_EEEEENS7_6detail27Sm100ImplicitGemmTileTraitsINSA_20SM90_TMA_LOAD_IM2COLENSA_14ComposedLayoutINSA_7SwizzleILi3ELi4ELi3EEENSA_18smem_ptr_flag_bitsILi16EEENST_INSB_IJNSC_ILi8EEESG_EEENSB_IJSG_SD_EEEEEEEvEENS11_INSA_13SM90_TMA_LOADENS13_IS15_S17_NST_INSB_IJSG_S18_EEENSB_IJSD_SG_EEEEEEEvEEEENS_8epilogue10collective18CollectiveEpilogueINS1L_23Sm100TmaWarpSpecializedILi4ELi2ELi16ELb1ELb0EEEJSJ_NSB_IJNST_ISG_SD_EENST_INSC_ILi32EEESD_EEEEESK_NSB_IJNSB_IJlllEEESD_SU_EEESK_S1V_NS1L_6fusion15FusionCallbacksIS1P_NS1W_17LinearCombinationISK_fSK_fLNS_15FloatRoundStyleE2EEESJ_S1T_JEEENSA_5SM1004TMEM4LOAD26SM100_TMEM_LOAD_16dp256b4xES12_NS13_INS14_ILi2ELi4ELi3EEES17_NST_INSB_IJS18_S1R_EEENSB_IJS1R_SD_EEEEEEENSA_17SM75_U32x4_LDSM_NENSA_21SM90_TMA_STORE_IM2COLES2A_NSA_17SM90_U32x4_STSM_NENSA_39AutoVectorizingCopyWithAssumedAlignmentILi128EEEEEEvvEEEEvNT_6ParamsE)
        .other          _ZN7cutlass13device_kernelINS_4conv6kernel13ConvUniversalINS1_16ConvProblemShapeILNS1_8OperatorE1ELi2EEENS1_10collective14CollectiveConvINS1_47MainloopSm100TmaUmmaWarpSpecializedImplicitGemmILS5_1ELi8ELi2ELi1ELi2EN4cute5tupleIJNSA_1CILi1EEESD_SD_EEEEENSB_IJNSC_ILi64EEENSC_ILi128EEENSB_IJSG_EEEEEENS_6half_tESK_NSA_8TiledMMAINSA_8MMA_AtomIJNSA_20SM100_MMA_F16BF16_SSISK_SK_fLi64ELi128ELNSA_4UMMA5MajorE0ELSP_1ELNSO_7ScaleInE0ELSQ_0EEEEEENSA_6LayoutISE_NSB_IJNSC_ILi0EEESU_SU_EEEEENSB_IJNSA_10UnderscoreESX_SX_EEEEENS7_6detail27Sm100ImplicitGemmTileTraitsINSA_20SM90_TMA_LOAD_IM2COLENSA_14ComposedLayoutINSA_7SwizzleILi3ELi4ELi3EEENSA_18smem_ptr_flag_bitsILi16EEENST_INSB_IJNSC_ILi8EEESG_EEENSB_IJSG_SD_EEEEEEEvEENS11_INSA_13SM90_TMA_LOADENS13_IS15_S17_NST_INSB_IJSG_S18_EEENSB_IJSD_SG_EEEEEEEvEEEENS_8epilogue10collective18CollectiveEpilogueINS1L_23Sm100TmaWarpSpecializedILi4ELi2ELi16ELb1ELb0EEEJSJ_NSB_IJNST_ISG_SD_EENST_INSC_ILi32EEESD_EEEEESK_NSB_IJNSB_IJlllEEESD_SU_EEESK_S1V_NS1L_6fusion15FusionCallbacksIS1P_NS1W_17LinearCombinationISK_fSK_fLNS_15FloatRoundStyleE2EEESJ_S1T_JEEENSA_5SM1004TMEM4LOAD26SM100_TMEM_LOAD_16dp256b4xES12_NS13_INS14_ILi2ELi4ELi3EEES17_NST_INSB_IJS18_S1R_EEENSB_IJS1R_SD_EEEEEEENSA_17SM75_U32x4_LDSM_NENSA_21SM90_TMA_STORE_IM2COLES2A_NSA_17SM90_U32x4_STSM_NENSA_39AutoVectorizingCopyWithAssumedAlignmentILi128EEEEEEvvEEEEvNT_6ParamsE,@"STO_CUDA_ENTRY STV_DEFAULT"
_ZN7cutlass13device_kernelINS_4conv6kernel13ConvUniversalINS1_16ConvProblemShapeILNS1_8OperatorE1ELi2EEENS1_10collective14CollectiveConvINS1_47MainloopSm100TmaUmmaWarpSpecializedImplicitGemmILS5_1ELi8ELi2ELi1ELi2EN4cute5tupleIJNSA_1CILi1EEESD_SD_EEEEENSB_IJNSC_ILi64EEENSC_ILi128EEENSB_IJSG_EEEEEENS_6half_tESK_NSA_8TiledMMAINSA_8MMA_AtomIJNSA_20SM100_MMA_F16BF16_SSISK_SK_fLi64ELi128ELNSA_4UMMA5MajorE0ELSP_1ELNSO_7ScaleInE0ELSQ_0EEEEEENSA_6LayoutISE_NSB_IJNSC_ILi0EEESU_SU_EEEEENSB_IJNSA_10UnderscoreESX_SX_EEEEENS7_6detail27Sm100ImplicitGemmTileTraitsINSA_20SM90_TMA_LOAD_IM2COLENSA_14ComposedLayoutINSA_7SwizzleILi3ELi4ELi3EEENSA_18smem_ptr_flag_bitsILi16EEENST_INSB_IJNSC_ILi8EEESG_EEENSB_IJSG_SD_EEEEEEEvEENS11_INSA_13SM90_TMA_LOADENS13_IS15_S17_NST_INSB_IJSG_S18_EEENSB_IJSD_SG_EEEEEEEvEEEENS_8epilogue10collective18CollectiveEpilogueINS1L_23Sm100TmaWarpSpecializedILi4ELi2ELi16ELb1ELb0EEEJSJ_NSB_IJNST_ISG_SD_EENST_INSC_ILi32EEESD_EEEEESK_NSB_IJNSB_IJlllEEESD_SU_EEESK_S1V_NS1L_6fusion15FusionCallbacksIS1P_NS1W_17LinearCombinationISK_fSK_fLNS_15FloatRoundStyleE2EEESJ_S1T_JEEENSA_5SM1004TMEM4LOAD26SM100_TMEM_LOAD_16dp256b4xES12_NS13_INS14_ILi2ELi4ELi3EEES17_NST_INSB_IJS18_S1R_EEENSB_IJS1R_SD_EEEEEEENSA_17SM75_U32x4_LDSM_NENSA_21SM90_TMA_STORE_IM2COLES2A_NSA_17SM90_U32x4_STSM_NENSA_39AutoVectorizingCopyWithAssumedAlignmentILi128EEEEEEvvEEEEvNT_6ParamsE:
[----:B------:R-:W1:Y:S01]  /*0000*/  LDC R1, c[0x0][0x37c] ;  /* 0x0000df00ff017b82 */ /* 0x000e620000000800 */
[----:B------:R-:W2:Y:S01]  /*0010*/  S2R R72, SR_TID.X ;  /* 0x0000000000487919 */ /* 0x000ea20000002100 */
[----:B------:R-:W3:Y:S01]  /*0020*/  LDCU.64 UR4, c[0x0][0x890] ;  /* 0x00011200ff0477ac */ /* 0x000ee20008000a00 */
[----:B-1----:R-:W-:Y:S01]  /*0030*/  VIADD R1, R1, 0xfffffff8 ;  /* 0xfffffff801017836 */ /* 0x002fe20000000000 */
[----:B------:R-:W-:Y:S02]  /*0040*/  PRMT R63, RZ, 0x7610, R63 ;  /* 0x00007610ff3f7816 */ /* 0x000fe4000000003f */
[----:B------:R-:W-:Y:S01]  /*0050*/  ELECT P5, URZ, PT ;  /* 0x0000000000ff782f */ /* 0x000fe200038a0000 */
[----:B------:R-:W1:Y:S01]  /*0060*/  LDCU.64 UR48, c[0x0][0x358] ;  /* 0x00006b00ff3077ac */ /* 0x000e620008000a00 */
[----:B---3--:R-:W-:-:S04]  /*0070*/  UISETP.NE.U32.AND UP0, UPT, UR4, URZ, UPT ;  /* 0x000000ff0400728c */ /* 0x008fc8000bf05070 */
[----:B------:R-:W-:Y:S01]  /*0080*/  UISETP.NE.AND.EX UP0, UPT, UR5, URZ, UPT, UP0 ;  /* 0x000000ff0500728c */ /* 0x000fe2000bf05300 */
[----:B--2---:R-:W-:-:S05]  /*0090*/  SHF.R.U32.HI R73, RZ, 0x5, R72 ;  /* 0x00000005ff497819 */ /* 0x004fca0000011648 */
[----:B------:R-:W2:Y:S02]  /*00a0*/  SHFL.IDX PT, R0, R73, RZ, 0x1f ;  /* 0x00001fff49007589 */ /* 0x000ea400000e0000 */
[----:B--2---:R-:W-:Y:S01]  /*00b0*/  R2UR UR8, R0 ;  /* 0x00000000000872ca */ /* 0x004fe200000e0000 */
[----:B-1----:R-:W-:-:S14]  /*00c0*/  BRA.U UP0, `(.L_x_0) ;  /* 0x00000001002c7547 */ /* 0x002fdc000b800000 */
[----:B------:R-:W1:Y:S02]  /*00d0*/  LDCU.64 UR6, c[0x0][0x888] ;  /* 0x00011100ff0677ac */ /* 0x000e640008000a00 */
[----:B-1----:R-:W-:-:S04]  /*00e0*/  UISETP.NE.U32.AND UP0, UPT, UR6, URZ, UPT ;  /* 0x000000ff0600728c */ /* 0x002fc8000bf05070 */
[----:B------:R-:W-:-:S09]  /*00f0*/  UISETP.NE.AND.EX UP0, UPT, UR7, URZ, UPT, UP0 ;  /* 0x000000ff0700728c */ /* 0x000fd2000bf05300 */
[----:B------:R-:W-:Y:S05]  /*0100*/  BRA.U !UP0, `(.L_x_1) ;  /* 0x0000000108107547 */ /* 0x000fea000b800000 */
[----:B------:R-:W1:Y:S02]  /*0110*/  LDC.64 R2, c[0x0][0x888] ;  /* 0x00022200ff027b82 */ /* 0x000e640000000a00 */
[----:B-1----:R1:W5:Y:S01]  /*0120*/  LDG.E R35, desc[UR48][R2.64] ;  /* 0x0000003002237981 */ /* 0x002362000c1e1900 */
[----:B------:R-:W-:Y:S01]  /*0130*/  HFMA2 R63, -RZ, RZ, 0, 5.9604644775390625e-08 ;  /* 0x00000001ff3f7431 */ /* 0x000fe200000001ff */
[----:B------:R-:W-:Y:S05]  /*0140*/  BRA `(.L_x_0) ;  /* 0x00000000000c7947 */ /* 0x000fea0003800000 */
.L_x_1:
[----:B------:R-:W1:Y:S01]  /*0150*/  LDCU UR6, c[0x0][0x880] ;  /* 0x00011000ff0677ac */ /* 0x000e620008000800 */
[----:B------:R-:W-:Y:S01]  /*0160*/  HFMA2 R63, -RZ, RZ, 0, 5.9604644775390625e-08 ;  /* 0x00000001ff3f7431 */ /* 0x000fe200000001ff */
[----:B-1----:R-:W-:-:S07]  /*0170*/  MOV R35, UR6 ;  /* 0x0000000600237c02 */ /* 0x002fce0008000f00 */
.L_x_0:
[----:B------:R-:W2:Y:S02]  /*0180*/  LDCU.64 UR6, c[0x0][0x8b0] ;  /* 0x00011600ff0677ac */ /* 0x000ea40008000a00 */
[----:B--2---:R-:W-:-:S04]  /*0190*/  UISETP.NE.U32.AND UP0, UPT, UR6, URZ, UPT ;  /* 0x000000ff0600728c */ /* 0x004fc8000bf05070 */
[----:B------:R-:W-:-:S09]  /*01a0*/  UISETP.NE.AND.EX UP0, UPT, UR7, URZ, UPT, UP0 ;  /* 0x000000ff0700728c */ /* 0x000fd2000bf05300 */
[----:B------:R-:W-:Y:S05]  /*01b0*/  BRA.U UP0, `(.L_x_2) ;  /* 0x0000000100247547 */ /* 0x000fea000b800000 */
[----:B------:R-:W2:Y:S02]  /*01c0*/  LDCU.64 UR6, c[0x0][0x8a8] ;  /* 0x00011500ff0677ac */ /* 0x000ea40008000a00 */
[----:B--2---:R-:W-:-:S04]  /*01d0*/  UISETP.NE.U32.AND UP0, UPT, UR6, URZ, UPT ;  /* 0x000000ff0600728c */ /* 0x004fc8000bf05070 */
[----:B------:R-:W-:-:S09]  /*01e0*/  UISETP.NE.AND.EX UP0, UPT, UR7, URZ, UPT, UP0 ;  /* 0x000000ff0700728c */ /* 0x000fd2000bf05300 */
[----:B------:R-:W-:Y:S05]  /*01f0*/  BRA.U !UP0, `(.L_x_3) ;  /* 0x00000001080c7547 */ /* 0x000fea000b800000 */
[----:B-1----:R-:W1:Y:S02]  /*0200*/  LDC.64 R2, c[0x0][0x8a8] ;  /* 0x00022a00ff027b82 */ /* 0x002e640000000a00 */
[----:B-1----:R2:W5:Y:S01]  /*0210*/  LDG.E R33, desc[UR48][R2.64] ;  /* 0x0000003002217981 */ /* 0x002562000c1e1900 */
[----:B------:R-:W-:Y:S05]  /*0220*/  BRA `(.L_x_2) ;  /* 0x0000000000087947 */ /* 0x000fea0003800000 */
.L_x_3:
[----:B------:R-:W2:Y:S02]  /*0230*/  LDCU UR6, c[0x0][0x8a0] ;  /* 0x00011400ff0677ac */ /* 0x000ea40008000800 */
[----:B--2---:R-:W-:Y:S02]  /*0240*/  MOV R33, UR6 ;  /* 0x0000000600217c02 */ /* 0x004fe40008000f00 */
.L_x_2:
[----:B------:R-:W-:Y:S01]  /*0250*/  IMAD.U32 R0, RZ, RZ, UR8 ;  /* 0x00000008ff007e24 */ /* 0x000fe2000f8e00ff */
[----:B------:R-:W-:Y:S04]  /*0260*/  BSSY.RECONVERGENT B0, `(.L_x_4) ;  /* 0x000000c000007945 */ /* 0x000fe80003800200 */
[C---:B------:R-:W-:Y:S02]  /*0270*/  ISETP.NE.OR P1, PT, R0.reuse, 0x1, !P5 ;  /* 0x000000010000780c */ /* 0x040fe40006f25670 */
[----:B------:R-:W-:-:S11]  /*0280*/  ISETP.NE.OR P0, PT, R0, 0x3, !P5 ;  /* 0x000000030000780c */ /* 0x000fd60006f05670 */
[----:B------:R-:W-:Y:S05]  /*0290*/  @P1 BRA `(.L_x_5) ;  /* 0x0000000000201947 */ /* 0x000fea0003800000 */
[----:B------:R-:W3:Y:S02]  /*02a0*/  LDCU.64 UR6, c[0x0][0x348] ;  /* 0x00006900ff0677ac */ /* 0x000ee40008000a00 */
[----:B---3--:R-:W-:Y:S02]  /*02b0*/  UIADD3 UR10, UP1, UPT, UR6, 0x80, URZ ;  /* 0x00000080060a7890 */ /* 0x008fe4000ff3e0ff */
[----:B------:R-:W-:Y:S02]  /*02c0*/  UIADD3 UR6, UP0, UPT, UR6, 0x180, URZ ;  /* 0x0000018006067890 */ /* 0x000fe4000ff1e0ff */
[----:B------:R-:W-:Y:S02]  /*02d0*/  UIADD3.X UR11, UPT, UPT, URZ, UR7, URZ, UP1, !UPT ;  /* 0x00000007ff0b7290 */ /* 0x000fe40008ffe4ff */
[----:B------:R-:W-:-:S07]  /*02e0*/  UIADD3.X UR7, UPT, UPT, URZ, UR7, URZ, UP0, !UPT ;  /* 0x00000007ff077290 */ /* 0x000fce00087fe4ff */
[----:B------:R3:W-:Y:S02]  /*02f0*/  UTMACCTL.PF [UR10] ;  /* 0x000000000a0079b9 */ /* 0x0007e40008040000 */
[----:B------:R3:W-:Y:S02]  /*0300*/  UTMACCTL.PF [UR6] ;  /* 0x00000000060079b9 */ /* 0x0007e40008040000 */
[----:B---3--:R-:W-:Y:S01]  /*0310*/  NOP ;  /* 0x0000000000007918 */ /* 0x008fe20000000000 */
.L_x_5:
[----:B------:R-:W-:Y:S05]  /*0320*/  BSYNC.RECONVERGENT B0 ;  /* 0x0000000000007941 */ /* 0x000fea0003800200 */
.L_x_4:
[----:B------:R-:W-:Y:S04]  /*0330*/  BSSY.RECONVERGENT B0, `(.L_x_6) ;  /* 0x000000a000007945 */ /* 0x000fe80003800200 */
        /* <DEDUP_REMOVED lines=9> */
.L_x_7:
[----:B------:R-:W-:Y:S05]  /*03d0*/  BSYNC.RECONVERGENT B0 ;  /* 0x0000000000007941 */ /* 0x000fea0003800200 */
.L_x_6:
[----:B------:R-:W3:Y:S01]  /*03e0*/  LDCU.64 UR6, c[0x0][0x888] ;  /* 0x00011100ff0677ac */ /* 0x000ee20008000a00 */
[----:B------:R-:W-:Y:S02]  /*03f0*/  UISETP.EQ.U32.AND UP1, UPT, UR4, URZ, UPT ;  /* 0x000000ff0400728c */ /* 0x000fe4000bf22070 */
[----:B------:R-:W-:Y:S02]  /*0400*/  UPLOP3.LUT UP2, UPT, UPT, UPT, UPT, 0x80, 0x8 ;  /* 0x000000000008789c */ /* 0x000fe40003f4f070 */
[----:B---3--:R-:W-:-:S04]  /*0410*/  UISETP.NE.U32.AND UP0, UPT, UR6, URZ, UPT ;  /* 0x000000ff0600728c */ /* 0x008fc8000bf05070 */
[----:B------:R-:W-:-:S04]  /*0420*/  UISETP.NE.AND.EX UP0, UPT, UR7, URZ, UPT, UP0 ;  /* 0x000000ff0700728c */ /* 0x000fc8000bf05300 */
[----:B------:R-:W-:-:S04]  /*0430*/  UISETP.EQ.OR.EX UP3, UPT, UR5, URZ, !UP0, UP1 ;  /* 0x000000ff0500728c */ /* 0x000fc8000c762710 */
[----:B------:R-:W-:-:S05]  /*0440*/  UP2UR UR53, UPR, URZ, 0x8 ;  /* 0x00000008ff357883 */ /* 0x000fca0008000000 */
[----:B------:R-:W-:Y:S07]  /*0450*/  BRA.U !UP3, `(.L_x_8) ;  /* 0x000000010b207547 */ /* 0x000fee000b800000 */
[----:B------:R-:W-:Y:S01]  /*0460*/  UISETP.NE.U32.AND UP2, UPT, UR4, URZ, UPT ;  /* 0x000000ff0400728c */ /* 0x000fe2000bf45070 */
[----:B-----5:R-:W-:Y:S01]  /*0470*/  FSETP.NEU.AND P0, PT, R35, RZ, PT ;  /* 0x000000ff2300720b */ /* 0x020fe20003f0d000 */
[----:B------:R-:W-:Y:S02]  /*0480*/  USEL UR4, URZ, 0xffffffff, UP0 ;  /* 0xffffffffff047887 */ /* 0x000fe40008000000 */
[----:B------:R-:W-:-:S10]  /*0490*/  UISETP.NE.AND.EX UP2, UPT, UR5, URZ, UPT, UP2 ;  /* 0x000000ff0500728c */ /* 0x000fd4000bf45320 */
[----:B------:R-:W-:Y:S01]  /*04a0*/  VOTEU.ANY UP1, P0 ;  /* 0x0000000000ff7886 */ /* 0x000fe20000020100 */
[----:B------:R-:W-:-:S04]  /*04b0*/  @!UP2 USEL UR4, URZ, 0xffffffff, UP1 ;  /* 0xffffffffff04a887 */ /* 0x000fc80008800000 */
[----:B------:R-:W-:-:S04]  /*04c0*/  ULOP3.LUT UR4, UR4, 0x1, URZ, 0xc0, !UPT ;  /* 0x0000000104047892 */ /* 0x000fc8000f8ec0ff */
[----:B------:R-:W-:-:S11]  /*04d0*/  UISETP.NE.U32.AND UP2, UPT, UR4, 0x1, UPT ;  /* 0x000000010400788c */ /* 0x000fd6000bf45070 */
.L_x_8:
[----:B-12---:R-:W1:Y:S01]  /*04e0*/  SHFL.IDX PT, R2, R73, RZ, 0x1f ;  /* 0x00001fff49027589 */ /* 0x006e6200000e0000 */
[----:B------:R-:W-:-:S04]  /*04f0*/  UISETP.NE.AND UP1, UPT, UR8, 0x2, UPT ;  /* 0x000000020800788c */ /* 0x000fc8000bf25270 */
[----:B------:R-:W-:Y:S01]  /*0500*/  USEL UR6, URZ, 0x1, UP1 ;  /* 0x00000001ff067887 */ /* 0x000fe20008800000 */
[----:B-1----:R-:W-:-:S13]  /*0510*/  ISETP.NE.AND P0, PT, R2, RZ, PT ;  /* 0x000000ff0200720c */ /* 0x002fda0003f05270 */
[----:B------:R-:W-:Y:S05]  /*0520*/  @P0 BRA `(.L_x_9) ;  /* 0x0000000000680947 */ /* 0x000fea0003800000 */
[----:B------:R-:W1:Y:S01]  /*0530*/  S2UR UR5, SR_CgaCtaId ;  /* 0x00000000000579c3 */ /* 0x000e620000008800 */
[----:B------:R-:W-:Y:S01]  /*0540*/  UMOV UR7, 0x400 ;  /* 0x0000040000077882 */ /* 0x000fe20000000000 */
[----:B------:R-:W-:Y:S01]  /*0550*/  UMOV UR4, 0x1 ;  /* 0x0000000100047882 */ /* 0x000fe20000000000 */
[----:B------:R-:W-:Y:S01]  /*0560*/  ELECT P0, URZ, PT ;  /* 0x0000000000ff782f */ /* 0x000fe20003800000 */
[----:B------:R-:W-:-:S04]  /*0570*/  UIADD3 UR10, UPT, UPT, -UR4, 0x100000, URZ ;  /* 0x00100000040a7890 */ /* 0x000fc8000fffe1ff */
[----:B------:R-:W-:Y:S02]  /*0580*/  USHF.L.U32 UR11, UR10, 0xb, URZ ;  /* 0x0000000b0a0b7899 */ /* 0x000fe400080006ff */
[----:B------:R-:W-:Y:S02]  /*0590*/  USHF.L.U32 UR10, UR10, 0x1, URZ ;  /* 0x000000010a0a7899 */ /* 0x000fe400080006ff */
[----:B-1----:R-:W-:Y:S01]  /*05a0*/  ULEA UR5, UR5, UR7, 0x18 ;  /* 0x0000000705057291 */ /* 0x002fe2000f8ec0ff */
[----:B------:R-:W1:Y:S11]  /*05b0*/  FENCE.VIEW.ASYNC.S ;  /* 0x00000000000073c6 */ /* 0x000e760000000000 */
[----:B-1----:R1:W2:Y:S01]  /*05c0*/  SYNCS.EXCH.64 URZ, [UR5], UR10 ;  /* 0x0000000a05ff75b2 */ /* 0x0022a20008000100 */
[----:B------:R1:W3:Y:S01]  /*05d0*/  SYNCS.EXCH.64 URZ, [UR5+0x40], UR10 ;  /* 0x0000400a05ff75b2 */ /* 0x0002e20008000100 */
[----:B------:R1:W4:Y:S01]  /*05e0*/  SYNCS.EXCH.64 URZ, [UR5+0x8], UR10 ;  /* 0x0000080a05ff75b2 */ /* 0x0003220008000100 */
[----:B------:R1:W1:Y:S01]  /*05f0*/  SYNCS.EXCH.64 URZ, [UR5+0x48], UR10 ;  /* 0x0000480a05ff75b2 */ /* 0x0002620008000100 */
        /* <DEDUP_REMOVED lines=12> */
[----:B------:R-:W-:Y:S01]  /*06c0*/  NOP ;  /* 0x0000000000007918 */ /* 0x000fe20000000000 */
.L_x_9:
[----:B------:R-:W2:Y:S01]  /*06d0*/  SHFL.IDX PT, R2, R73, RZ, 0x1f ;  /* 0x00001fff49027589 */ /* 0x000ea200000e0000 */
[----:B------:R-:W-:Y:S01]  /*06e0*/  NOP ;  /* 0x0000000000007918 */ /* 0x000fe20000000000 */
[----:B--2---:R-:W-:-:S13]  /*06f0*/  ISETP.NE.AND P0, PT, R2, 0x1, PT ;  /* 0x000000010200780c */ /* 0x004fda0003f05270 */
[----:B------:R-:W-:Y:S05]  /*0700*/  @P0 BRA `(.L_x_10) ;  /* 0x0000000000580947 */ /* 0x000fea0003800000 */
[----:B------:R-:W2:Y:S01]  /*0710*/  S2UR UR7, SR_CgaCtaId ;  /* 0x00000000000779c3 */ /* 0x000ea20000008800 */
[----:B------:R-:W-:Y:S01]  /*0720*/  UMOV UR9, 0x400 ;  /* 0x0000040000097882 */ /* 0x000fe20000000000 */
[----:B-1----:R-:W-:Y:S01]  /*0730*/  UMOV UR5, 0x20 ;  /* 0x0000002000057882 */ /* 0x002fe20000000000 */
[----:B------:R-:W-:Y:S01]  /*0740*/  UMOV UR4, 0x80 ;  /* 0x0000008000047882 */ /* 0x000fe20000000000 */
[----:B------:R-:W-:-:S04]  /*0750*/  UIADD3 UR10, UPT, UPT, -UR5, 0x100000, URZ ;  /* 0x00100000050a7890 */ /* 0x000fc8000fffe1ff */
[----:B------:R-:W-:Y:S02]  /*0760*/  USHF.L.U32 UR11, UR10, 0xb, URZ ;  /* 0x0000000b0a0b7899 */ /* 0x000fe400080006ff */
[----:B------:R-:W-:Y:S02]  /*0770*/  USHF.L.U32 UR10, UR10, 0x1, URZ ;  /* 0x000000010a0a7899 */ /* 0x000fe400080006ff */
[----:B------:R-:W-:-:S04]  /*0780*/  UIADD3 UR4, UPT, UPT, -UR4, 0x100000, URZ ;  /* 0x0010000004047890 */ /* 0x000fc8000fffe1ff */
[----:B------:R-:W-:Y:S02]  /*0790*/  USHF.L.U32 UR5, UR4, 0xb, URZ ;  /* 0x0000000b04057899 */ /* 0x000fe400080006ff */
[----:B------:R-:W-:Y:S01]  /*07a0*/  USHF.L.U32 UR4, UR4, 0x1, URZ ;  /* 0x0000000104047899 */ /* 0x000fe200080006ff */
[----:B------:R-:W-:Y:S01]  /*07b0*/  ELECT P0, URZ, PT ;  /* 0x0000000000ff782f */ /* 0x000fe20003800000 */
[----:B--2---:R-:W-:Y:S01]  /*07c0*/  ULEA UR7, UR7, UR9, 0x18 ;  /* 0x0000000907077291 */ /* 0x004fe2000f8ec0ff */
[----:B------:R-:W1:Y:S11]  /*07d0*/  FENCE.VIEW.ASYNC.S ;  /* 0x00000000000073c6 */ /* 0x000e760000000000 */
[----:B-1----:R2:W1:Y:S01]  /*07e0*/  SYNCS.EXCH.64 URZ, [UR7+0x80], UR10 ;  /* 0x0000800a07ff75b2 */ /* 0x0024620008000100 */
[----:B------:R2:W1:Y:S01]  /*07f0*/  SYNCS.EXCH.64 URZ, [UR7+0xa0], UR4 ;  /* 0x0000a00407ff75b2 */ /* 0x0004620008000100 */
[----:B------:R2:W1:Y:S01]  /*0800*/  SYNCS.EXCH.64 URZ, [UR7+0x88], UR10 ;  /* 0x0000880a07ff75b2 */ /* 0x0004620008000100 */
[----:B------:R2:W1:Y:S01]  /*0810*/  SYNCS.EXCH.64 URZ, [UR7+0xa8], UR4 ;  /* 0x0000a80407ff75b2 */ /* 0x0004620008000100 */
[----:B------:R2:W1:Y:S01]  /*0820*/  SYNCS.EXCH.64 URZ, [UR7+0x90], UR10 ;  /* 0x0000900a07ff75b2 */ /* 0x0004620008000100 */
[----:B------:R2:W1:Y:S01]  /*0830*/  SYNCS.EXCH.64 URZ, [UR7+0xb0], UR4 ;  /* 0x0000b00407ff75b2 */ /* 0x0004620008000100 */
[----:B------:R2:W1:Y:S01]  /*0840*/  SYNCS.EXCH.64 URZ, [UR7+0x98], UR10 ;  /* 0x0000980a07ff75b2 */ /* 0x0004620008000100 */
[----:B------:R2:W1:Y:S02]  /*0850*/  SYNCS.EXCH.64 URZ, [UR7+0xb8], UR4 ;  /* 0x0000b80407ff75b2 */ /* 0x0004640008000100 */
[----:B--2---:R-:W-:Y:S01]  /*0860*/  NOP ;  /* 0x0000000000007918 */ /* 0x004fe20000000000 */
.L_x_10:
[----:B------:R-:W2:Y:S01]  /*0870*/  SHFL.IDX PT, R2, R73, RZ, 0x1f ;  /* 0x00001fff49027589 */ /* 0x000ea200000e0000 */
[----:B------:R-:W-:Y:S01]  /*0880*/  NOP ;  /* 0x0000000000007918 */ /* 0x000fe20000000000 */
[----:B--2---:R-:W-:-:S13]  /*0890*/  ISETP.NE.AND P0, PT, R2, 0x3, PT ;  /* 0x000000030200780c */ /* 0x004fda0003f05270 */
[----:B------:R-:W-:Y:S05]  /*08a0*/  @P0 BRA `(.L_x_11) ;  /* 0x0000000000300947 */ /* 0x000fea0003800000 */
[----:B-1----:R-:W1:Y:S01]  /*08b0*/  S2UR UR5, SR_CgaCtaId ;  /* 0x00000000000579c3 */ /* 0x002e620000008800 */
        /* <DEDUP_REMOVED lines=8> */
[----:B-1----:R2:W1:Y:S01]  /*0940*/  SYNCS.EXCH.64 URZ, [UR5+0xc0], UR10 ;  /* 0x0000c00a05ff75b2 */ /* 0x0024620008000100 */
[----:B------:R2:W1:Y:S02]  /*0950*/  SYNCS.EXCH.64 URZ, [UR5+0xc8], UR10 ;  /* 0x0000c80a05ff75b2 */ /* 0x0004640008000100 */
[----:B--2---:R-:W-:Y:S01]  /*0960*/  NOP ;  /* 0x0000000000007918 */ /* 0x004fe20000000000 */
.L_x_11:
[----:B------:R-:W2:Y:S01]  /*0970*/  SHFL.IDX PT, R2, R73, RZ, 0x1f ;  /* 0x00001fff49027589 */ /* 0x000ea200000e0000 */
[----:B------:R-:W-:Y:S01]  /*0980*/  NOP ;  /* 0x0000000000007918 */ /* 0x000fe20000000000 */
[----:B--2---:R-:W-:-:S13]  /*0990*/  ISETP.NE.AND P0, PT, R2, 0x4, PT ;  /* 0x000000040200780c */ /* 0x004fda0003f05270 */
[----:B------:R-:W-:Y:S05]  /*09a0*/  @P0 BRA `(.L_x_12) ;  /* 0x0000000000440947 */ /* 0x000fea0003800000 */
[----:B-1----:R-:W1:Y:S01]  /*09b0*/  S2UR UR5, SR_CgaCtaId ;  /* 0x00000000000579c3 */ /* 0x002e620000008800 */
[----:B------:R-:W-:Y:S01]  /*09c0*/  UMOV UR9, 0x100 ;  /* 0x0000010000097882 */ /* 0x000fe20000000000 */
[----:B------:R-:W-:Y:S01]  /*09d0*/  UMOV UR7, 0x400 ;  /* 0x0000040000077882 */ /* 0x000fe20000000000 */
[----:B------:R-:W-:Y:S01]  /*09e0*/  USEL UR9, UR9, 0xe0, UP2 ;  /* 0x000000e009097887 */ /* 0x000fe20009000000 */
[----:B------:R-:W-:Y:S01]  /*09f0*/  UMOV UR4, 0x1 ;  /* 0x0000000100047882 */ /* 0x000fe20000000000 */
[----:B------:R-:W-:Y:S01]  /*0a00*/  ELECT P0, URZ, PT ;  /* 0x0000000000ff782f */ /* 0x000fe20003800000 */
[----:B------:R-:W-:-:S04]  /*0a10*/  UIADD3 UR10, UPT, UPT, -UR4, 0x100000, URZ ;  /* 0x00100000040a7890 */ /* 0x000fc8000fffe1ff */
[----:B------:R-:W-:Y:S02]  /*0a20*/  USHF.L.U32 UR11, UR10, 0xb, URZ ;  /* 0x0000000b0a0b7899 */ /* 0x000fe400080006ff */
[----:B------:R-:W-:Y:S02]  /*0a30*/  USHF.L.U32 UR10, UR10, 0x1, URZ ;  /* 0x000000010a0a7899 */ /* 0x000fe400080006ff */
        /* <DEDUP_REMOVED lines=8> */
.L_x_12:
        /* <DEDUP_REMOVED lines=20> */
[----:B------:R2:W1:Y:S02]  /*0c00*/  SYNCS.EXCH.64 URZ, [UR7+0xf8], UR4 ;  /* 0x0000f80407ff75b2 */ /* 0x0004640008000100 */
[----:B--2---:R-:W-:Y:S01]  /*0c10*/  NOP ;  /* 0x0000000000007918 */ /* 0x004fe20000000000 */
.L_x_13:
[----:B-1----:R-:W1:Y:S01]  /*0c20*/  S2UR UR5, SR_CTAID.X ;  /* 0x00000000000579c3 */ /* 0x002e620000002500 */
[----:B------:R-:W-:-:S05]  /*0c30*/  CS2R.32 R64, SR_CgaSize ;  /* 0x0000000000407805 */ /* 0x000fca0000008a00 */
[----:B------:R-:W-:-:S05]  /*0c40*/  IMAD R64, R64, -0xa0, RZ ;  /* 0xffffff6040407824 */ /* 0x000fca00078e02ff */
[----:B------:R-:W-:-:S14]  /*0c50*/  R2UR UR9, R64 ;  /* 0x00000000400972ca */ /* 0x000fdc00000e0000 */
[----:B------:R-:W2:Y:S01]  /*0c60*/  LDCU UR9, c[0x0][UR9+0x2b0] ;  /* 0x00005600090977ac */ /* 0x000ea20008000800 */
[----:B------:R-:W-:Y:S01]  /*0c70*/  NOP ;  /* 0x0000000000007918 */ /* 0x000fe20000000000 */
[----:B------:R-:W-:-:S05]  /*0c80*/  CS2R.32 R64, SR_CgaSize ;  /* 0x0000000000407805 */ /* 0x000fca0000008a00 */
[----:B------:R-:W-:-:S05]  /*0c90*/  IMAD R64, R64, -0xa0, RZ ;  /* 0xffffff6040407824 */ /* 0x000fca00078e02ff */
[----:B------:R-:W-:-:S14]  /*0ca0*/  R2UR UR7, R64 ;  /* 0x00000000400772ca */ /* 0x000fdc00000e0000 */
[----:B------:R-:W3:Y:S01]  /*0cb0*/  LDCU UR7, c[0x0][UR7+0x2b4] ;  /* 0x00005680070777ac */ /* 0x000ee20008000800 */
[----:B------:R-:W4:Y:S08]  /*0cc0*/  S2UR UR4, SR_CTAID.Y ;  /* 0x00000000000479c3 */ /* 0x000f300000002600 */
[----:B------:R-:W3:Y:S01]  /*0cd0*/  LDC R9, c[0x0][0xb24] ;  /* 0x0002c900ff097b82 */ /* 0x000ee20000000800 */
[----:B-1----:R-:W-:-:S02]  /*0ce0*/  I2FP.F32.U32 R4, UR5 ;  /* 0x0000000500047c45 */ /* 0x002fc40008201000 */
[----:B------:R-:W-:-:S05]  /*0cf0*/  CS2R.32 R5, SR_CgaSize ;  /* 0x0000000000057805 */ /* 0x000fca0000008a00 */
[----:B------:R-:W-:-:S06]  /*0d00*/  IMAD R5, R5, -0xa0, RZ ;  /* 0xffffff6005057824 */ /* 0x000fcc00078e02ff */
[----:B------:R-:W1:Y:S01]  /*0d10*/  LDC R5, c[0x0][R5+0x2a0] ;  /* 0x0000a80005057b82 */ /* 0x000e620000000800 */
[----:B------:R-:W-:Y:S01]  /*0d20*/  MOV R19, UR5 ;  /* 0x0000000500137c02 */ /* 0x000fe20008000f00 */
[----:B--2---:R-:W-:Y:S01]  /*0d30*/  FMUL R4, R4, UR9 ;  /* 0x0000000904047c20 */ /* 0x004fe20008400000 */
[----:B----4-:R-:W-:Y:S02]  /*0d40*/  I2FP.F32.U32 R2, UR4 ;  /* 0x0000000400027c45 */ /* 0x010fe40008201000 */
[----:B------:R-:W-:-:S05]  /*0d50*/  CS2R.32 R3, SR_CgaSize ;  /* 0x0000000000037805 */ /* 0x000fca0000008a00 */
[----:B------:R-:W-:-:S06]  /*0d60*/  IMAD R3, R3, -0xa0, RZ ;  /* 0xffffff6003037824 */ /* 0x000fcc00078e02ff */
[----:B------:R-:W2:Y:S01]  /*0d70*/  LDC R3, c[0x0][R3+0x2a4] ;  /* 0x0000a90003037b82 */ /* 0x000ea20000000800 */
[----:B------:R-:W4:Y:S01]  /*0d80*/  F2I.U32.TRUNC.NTZ R64, R4 ;  /* 0x0000000400407305 */ /* 0x000f22000020f000 */
[----:B------:R-:W-:Y:S01]  /*0d90*/  MOV R16, UR4 ;  /* 0x0000000400107c02 */ /* 0x000fe20008000f00 */
[----:B---3--:R-:W-:-:S05]  /*0da0*/  FMUL R2, R2, UR7 ;  /* 0x0000000702027c20 */ /* 0x008fca0008400000 */
[----:B------:R-:W-:Y:S01]  /*0db0*/  BAR.SYNC.DEFER_BLOCKING 0x0 ;  /* 0x0000000000007b1d */ /* 0x000fe20000010000 */
[----:B------:R-:W-:-:S05]  /*0dc0*/  ISETP.GE.AND P0, PT, R9, 0x1, PT ;  /* 0x000000010900780c */ /* 0x000fca0003f06270 */
[----:B------:R-:W3:Y:S02]  /*0dd0*/  F2I.U32.TRUNC.NTZ R62, R2 ;  /* 0x00000002003e7305 */ /* 0x000ee4000020f000 */
[----:B------:R-:W2:Y:S01]  /*0de0*/  S2UR UR57, SR_CTAID.Z ;  /* 0x00000000003979c3 */ /* 0x000ea20000002700 */
[----:B----4-:R-:W-:-:S05]  /*0df0*/  IADD3 R64, PT, PT, -R64, RZ, RZ ;  /* 0x000000ff40407210 */ /* 0x010fca0007ffe1ff */
[----:B-1----:R-:W-:Y:S01]  /*0e00*/  IMAD R64, R5, R64, UR5 ;  /* 0x0000000505407e24 */ /* 0x002fe2000f8e0240 */
[----:B---3--:R-:W-:-:S05]  /*0e10*/  IADD3 R62, PT, PT, -R62, RZ, RZ ;  /* 0x000000ff3e3e7210 */ /* 0x008fca0007ffe1ff */
[----:B--2---:R-:W-:Y:S01]  /*0e20*/  IMAD R62, R3, R62, UR4 ;  /* 0x00000004033e7e24 */ /* 0x004fe2000f8e023e */
[----:B------:R-:W-:Y:S06]  /*0e30*/  @!P0 BRA `(.L_x_14) ;  /* 0x0000000000b88947 */ /* 0x000fec0003800000 */
[----:B------:R-:W1:Y:S01]  /*0e40*/  LDC.64 R4, c[0x0][0xb18] ;  /* 0x0002c600ff047b82 */ /* 0x000e620000000a00 */
[----:B------:R-:W-:-:S07]  /*0e50*/  ISETP.NE.AND P0, PT, R9, 0x1, PT ;  /* 0x000000010900780c */ /* 0x000fce0003f05270 */
[----:B------:R-:W2:Y:S08]  /*0e60*/  LDC R10, c[0x0][0xb0c] ;  /* 0x0002c300ff0a7b82 */ /* 0x000eb00000000800 */
[----:B------:R-:W3:Y:S08]  /*0e70*/  LDC R11, c[0x0][0x370] ;  /* 0x0000dc00ff0b7b82 */ /* 0x000ef00000000800 */
[----:B------:R-:W4:Y:S01]  /*0e80*/  LDC R12, c[0x0][0x374] ;  /* 0x0000dd00ff0c7b82 */ /* 0x000f220000000800 */
[----:B-1----:R-:W-:-:S07]  /*0e90*/  ISETP.NE.AND P1, PT, R4, 0x1, PT ;  /* 0x000000010400780c */ /* 0x002fce0003f25270 */
[----:B------:R-:W3:Y:S01]  /*0ea0*/  LDC.64 R6, c[0x0][0xb10] ;  /* 0x0002c400ff067b82 */ /* 0x000ee20000000a00 */
[----:B--2---:R-:W-:-:S07]  /*0eb0*/  ISETP.NE.AND P2, PT, R10, 0x1, PT ;  /* 0x000000010a00780c */ /* 0x004fce0003f45270 */
[----:B------:R-:W1:Y:S08]  /*0ec0*/  LDC R8, c[0x0][0xb20] ;  /* 0x0002c800ff087b82 */ /* 0x000e700000000800 */
[----:B------:R-:W2:Y:S01]  /*0ed0*/  LDC.64 R2, c[0x0][0xb28] ;  /* 0x0002ca00ff027b82 */ /* 0x000ea20000000a00 */
[----:B----4-:R-:W-:-:S04]  /*0ee0*/  IMAD.HI.U32 R13, R12, R5, RZ ;  /* 0x000000050c0d7227 */ /* 0x010fc800078e00ff */
[----:B------:R-:W-:-:S04]  /*0ef0*/  IMAD.HI.U32 R5, R16, R5, RZ ;  /* 0x0000000510057227 */ /* 0x000fc800078e00ff */
[----:B---3--:R-:W-:-:S04]  /*0f00*/  IMAD.HI.U32 R14, R11, R6, RZ ;  /* 0x000000060b0e7227 */ /* 0x008fc800078e00ff */
[C---:B------:R-:W-:Y:S01]  /*0f10*/  IMAD.HI.U32 R18, R19.reuse, R6, RZ ;  /* 0x0000000613127227 */ /* 0x040fe200078e00ff */
[-C--:B------:R-:W-:Y:S02]  /*0f20*/  @P2 SHF.R.U32.HI R11, RZ, R7.reuse, R14 ;  /* 0x00000007ff0b2219 */ /* 0x080fe4000001160e */
[-C--:B-1----:R-:W-:Y:S02]  /*0f30*/  @P1 SHF.R.U32.HI R12, RZ, R8.reuse, R13 ;  /* 0x00000008ff0c1219 */ /* 0x082fe4000001160d */
[----:B------:R-:W-:Y:S02]  /*0f40*/  SHF.R.U32.HI R5, RZ, R8, R5 ;  /* 0x00000008ff057219 */ /* 0x000fe40000011605 */
[----:B------:R-:W-:Y:S02]  /*0f50*/  SHF.R.U32.HI R18, RZ, R7, R18 ;  /* 0x00000007ff127219 */ /* 0x000fe40000011612 */
[----:B------:R-:W-:Y:S01]  /*0f60*/  SEL R5, R16, R5, !P1 ;  /* 0x0000000510057207 */ /* 0x000fe20004800000 */
[----:B--2---:R-:W-:Y:S01]  /*0f70*/  IMAD.HI.U32 R14, R12, R2, RZ ;  /* 0x000000020c0e7227 */ /* 0x004fe200078e00ff */
[----:B------:R-:W-:-:S02]  /*0f80*/  SEL R7, R19, R18, !P2 ;  /* 0x0000001213077207 */ /* 0x000fc40005000000 */
[----:B------:R-:W-:Y:S01]  /*0f90*/  IADD3 R13, PT, PT, -R5, RZ, RZ ;  /* 0x000000ff050d7210 */ /* 0x000fe20007ffe1ff */
[----:B------:R-:W-:Y:S01]  /*0fa0*/  IMAD.HI.U32 R6, R11, R2, RZ ;  /* 0x000000020b067227 */ /* 0x000fe200078e00ff */
[----:B------:R-:W-:-:S03]  /*0fb0*/  @P0 SHF.R.U32.HI R12, RZ, R3, R14 ;  /* 0x00000003ff0c0219 */ /* 0x000fc6000001160e */
[----:B------:R-:W-:Y:S01]  /*0fc0*/  IMAD R13, R4, R13, R16 ;  /* 0x0000000d040d7224 */ /* 0x000fe200078e0210 */
[----:B------:R-:W-:Y:S01]  /*0fd0*/  @P0 SHF.R.U32.HI R11, RZ, R3, R6 ;  /* 0x00000003ff0b0219 */ /* 0x000fe20000011606 */
[----:B------:R-:W-:-:S04]  /*0fe0*/  IMAD R12, R12, R9, RZ ;  /* 0x000000090c0c7224 */ /* 0x000fc800078e02ff */
[----:B------:R-:W-:Y:S01]  /*0ff0*/  IMAD R6, R11, R9, RZ ;  /* 0x000000090b067224 */ /* 0x000fe200078e02ff */
[----:B------:R-:W-:-:S04]  /*1000*/  ISETP.GE.AND P1, PT, R5, R12, PT ;  /* 0x0000000c0500720c */ /* 0x000fc80003f26270 */
[----:B------:R-:W-:Y:S01]  /*1010*/  ISETP.GE.OR P1, PT, R7, R6, P1 ;  /* 0x000000060700720c */ /* 0x000fe20000f26670 */
[----:B------:R-:W-:-:S05]  /*1020*/  IMAD.HI.U32 R6, R5, R2, RZ ;  /* 0x0000000205067227 */ /* 0x000fca00078e00ff */
[----:B------:R-:W-:-:S04]  /*1030*/  SHF.R.U32.HI R6, RZ, R3, R6 ;  /* 0x00000003ff067219 */ /* 0x000fc80000011606 */
[----:B------:R-:W-:-:S03]  /*1040*/  SEL R6, R5, R6, !P0 ;  /* 0x0000000605067207 */ /* 0x000fc60004000000 */
[----:B------:R-:W-:Y:S01]  /*1050*/  @!P1 IMAD.HI.U32 R8, R7, R2, RZ ;  /* 0x0000000207089227 */ /* 0x000fe200078e00ff */
[----:B------:R-:W-:-:S04]  /*1060*/  IADD3 R2, PT, PT, -R6, RZ, RZ ;  /* 0x000000ff06027210 */ /* 0x000fc80007ffe1ff */
[----:B------:R-:W-:Y:S01]  /*1070*/  @!P1 SHF.R.U32.HI R8, RZ, R3, R8 ;  /* 0x00000003ff089219 */ /* 0x000fe20000011608 */
[----:B------:R-:W-:-:S03]  /*1080*/  IMAD R2, R9, R2, R5 ;  /* 0x0000000209027224 */ /* 0x000fc600078e0205 */
[----:B------:R-:W-:-:S05]  /*1090*/  @!P1 SEL R3, R7, R8, !P0 ;  /* 0x0000000807039207 */ /* 0x000fca0004000000 */
[--C-:B------:R-:W-:Y:S02]  /*10a0*/  @!P1 IMAD.IADD R6, R6, 0x1, -R3.reuse ;  /* 0x0000000106069824 */ /* 0x100fe400078e0a03 */
[----:B------:R-:W-:Y:S01]  /*10b0*/  @!P1 IMAD R3, R2, R11, R3 ;  /* 0x0000000b02039224 */ /* 0x000fe200078e0203 */
[----:B------:R-:W-:Y:S01]  /*10c0*/  IADD3 R2, PT, PT, -R7, RZ, RZ ;  /* 0x000000ff07027210 */ /* 0x000fe20007ffe1ff */
[----:B------:R-:W-:Y:S02]  /*10d0*/  @!P1 IMAD R5, R6, R9, R7 ;  /* 0x0000000906059224 */ /* 0x000fe400078e0207 */
[----:B------:R-:W-:Y:S02]  /*10e0*/  @!P1 IMAD.MOV.U32 R7, RZ, RZ, R3 ;  /* 0x000000ffff079224 */ /* 0x000fe400078e0003 */
[----:B------:R-:W-:Y:S02]  /*10f0*/  IMAD R2, R10, R2, R19 ;  /* 0x000000020a027224 */ /* 0x000fe400078e0213 */
[----:B------:R-:W-:-:S02]  /*1100*/  IMAD R16, R5, R4, R13 ;  /* 0x0000000405107224 */ /* 0x000fc400078e020d */
[----:B------:R-:W-:Y:S02]  /*1110*/  IMAD R19, R7, R10, R2 ;  /* 0x0000000a07137224 */ /* 0x000fe400078e0202 */
.L_x_14:
[----:B------:R-:W1:Y:S01]  /*1120*/  LDCU UR4, c[0x0][0xb30] ;  /* 0x00016600ff0477ac */ /* 0x000e620008000800 */
[----:B------:R-:W2:Y:S08]  /*1130*/  S2UR UR45, SR_CgaCtaId ;  /* 0x00000000002d79c3 */ /* 0x000eb00000008800 */
[----:B------:R-:W3:Y:S01]  /*1140*/  LDC R26, c[0x0][0xb24] ;  /* 0x0002c900ff1a7b82 */ /* 0x000ee20000000800 */
[----:B-1----:R-:W-:-:S09]  /*1150*/  UISETP.NE.AND UP1, UPT, UR4, 0x1, UPT ;  /* 0x000000010400788c */ /* 0x002fd2000bf25270 */
[----:B--2---:R-:W-:Y:S05]  /*1160*/  BRA.U UP1, `(.L_x_15) ;  /* 0x0000000101407547 */ /* 0x004fea000b800000 */
[----:B------:R-:W1:Y:S08]  /*1170*/  LDC.64 R4, c[0x0][0xb10] ;  /* 0x0002c400ff047b82 */ /* 0x000e700000000a00 */
[----:B------:R-:W2:Y:S08]  /*1180*/  LDC.64 R2, c[0x0][0xb18] ;  /* 0x0002c600ff027b82 */ /* 0x000eb00000000a00 */
[----:B------:R-:W4:Y:S08]  /*1190*/  LDC R6, c[0x0][0xb20] ;  /* 0x0002c800ff067b82 */ /* 0x000f300000000800 */
[----:B------:R-:W3:Y:S01]  /*11a0*/  LDC R8, c[0x0][0xb0c] ;  /* 0x0002c300ff087b82 */ /* 0x000ee20000000800 */
[----:B-1----:R-:W-:-:S05]  /*11b0*/  IMAD.HI.U32 R4, R19, R4, RZ ;  /* 0x0000000413047227 */ /* 0x002fca00078e00ff */
[----:B------:R-:W-:Y:S01]  /*11c0*/  SHF.R.U32.HI R4, RZ, R5, R4 ;  /* 0x00000005ff047219 */ /* 0x000fe20000011604 */
[----:B--2---:R-:W-:Y:S01]  /*11d0*/  IMAD.HI.U32 R3, R16, R3, RZ ;  /* 0x0000000310037227 */ /* 0x004fe200078e00ff */
[----:B------:R-:W-:-:S04]  /*11e0*/  ISETP.NE.AND P0, PT, R2, 0x1, PT ;  /* 0x000000010200780c */ /* 0x000fc80003f05270 */
[----:B----4-:R-:W-:-:S04]  /*11f0*/  SHF.R.U32.HI R3, RZ, R6, R3 ;  /* 0x00000006ff037219 */ /* 0x010fc80000011603 */
[----:B------:R-:W-:Y:S02]  /*1200*/  SEL R3, R16, R3, !P0 ;  /* 0x0000000310037207 */ /* 0x000fe40004000000 */
[----:B---3--:R-:W-:-:S04]  /*1210*/  ISETP.NE.AND P1, PT, R8, 0x1, PT ;  /* 0x000000010800780c */ /* 0x008fc80003f25270 */
[----:B------:R-:W-:-:S05]  /*1220*/  SEL R4, R19, R4, !P1 ;  /* 0x0000000413047207 */ /* 0x000fca0004800000 */
[----:B------:R-:W-:Y:S02]  /*1230*/  IMAD.IADD R5, R3, 0x1, -R4 ;  /* 0x0000000103057824 */ /* 0x000fe400078e0a04 */
[----:B------:R-:W-:Y:S02]  /*1240*/  IMAD.IADD R3, R4, 0x1, -R3 ;  /* 0x0000000104037824 */ /* 0x000fe400078e0a03 */
[----:B------:R-:W-:Y:S02]  /*1250*/  IMAD R19, R5, R8, R19 ;  /* 0x0000000805137224 */ /* 0x000fe400078e0213 */
[----:B------:R-:W-:-:S07]  /*1260*/  IMAD R16, R3, R2, R16 ;  /* 0x0000000203107224 */ /* 0x000fce00078e0210 */
.L_x_15:
[----:B------:R-:W-:Y:S01]  /*1270*/  BAR.SYNC.DEFER_BLOCKING 0x0 ;  /* 0x0000000000007b1d */ /* 0x000fe20000010000 */
[----:B------:R-:W-:Y:S01]  /*1280*/  UISETP.NE.AND UP1, UPT, UR8, 0x2, UPT ;  /* 0x000000020800788c */ /* 0x000fe2000bf25270 */
[----:B------:R-:W-:Y:S02]  /*1290*/  ISETP.NE.OR P5, PT, R0, 0x2, !P5 ;  /* 0x000000020000780c */ /* 0x000fe40006fa5670 */
[----:B------:R-:W-:-:S06]  /*12a0*/  LOP3.LUT R2, R72, 0x1f, RZ, 0xc0, !PT ;  /* 0x0000001f48027812 */ /* 0x000fcc00078ec0ff */
[----:B------:R-:W-:Y:S05]  /*12b0*/  BRA.U UP1, `(.L_x_16) ;  /* 0x0000001901847547 */ /* 0x000fea000b800000 */
[----:B------:R-:W1:Y:S01]  /*12c0*/  LDCU UR6, c[0x0][0x388] ;  /* 0x00007100ff0677ac */ /* 0x000e620008000800 */
[----:B------:R-:W2:Y:S01]  /*12d0*/  LDC R11, c[0x0][0x370] ;  /* 0x0000dc00ff0b7b82 */ /* 0x000ea20000000800 */
[----:B------:R-:W-:Y:S01]  /*12e0*/  PLOP3.LUT P0, PT, PT, PT, UP2, 0x80, 0x8 ;  /* 0x000000000008781c */ /* 0x000fe20003f0f028 */
[----:B------:R-:W-:Y:S01]  /*12f0*/  IMAD.MOV.U32 R10, RZ, RZ, RZ ;  /* 0x000000ffff0a7224 */ /* 0x000fe200078e00ff */
[----:B------:R-:W4:Y:S01]  /*1300*/  LDCU UR4, c[0x0][0x38c] ;  /* 0x00007180ff0477ac */ /* 0x000f220008000800 */
[----:B------:R-:W-:Y:S02]  /*1310*/  ISETP.EQ.OR P4, PT, R2, RZ, P5 ;  /* 0x000000ff0200720c */ /* 0x000fe40002f82670 */
[----:B------:R-:W-:Y:S01]  /*1320*/  PLOP3.LUT P0, PT, P0, PT, PT, 0x8, 0x80 ;  /* 0x000000000080781c */ /* 0x000fe2000070e170 */
[----:B------:R-:W3:Y:S01]  /*1330*/  LDCU UR41, c[0x0][0x390] ;  /* 0x00007200ff2977ac */ /* 0x000ee20008000800 */
[----:B------:R-:W2:Y:S01]  /*1340*/  LDC R0, c[0x0][0x374] ;  /* 0x0000dd00ff007b82 */ /* 0x000ea20000000800 */
[----:B------:R-:W2:Y:S01]  /*1350*/  LDCU.64 UR42, c[0x0][0x348] ;  /* 0x00006900ff2a77ac */ /* 0x000ea20008000a00 */
[----:B------:R-:W-:Y:S01]  /*1360*/  UMOV UR39, 0x1 ;  /* 0x0000000100277882 */ /* 0x000fe20000000000 */
[----:B------:R-:W-:Y:S01]  /*1370*/  UMOV UR38, URZ ;  /* 0x000000ff00267c82 */ /* 0x000fe20008000000 */
[----:B-1----:R-:W-:Y:S01]  /*1380*/  UIADD3 UR6, UPT, UPT, UR6, 0x3f, URZ ;  /* 0x0000003f06067890 */ /* 0x002fe2000fffe0ff */
[----:B------:R-:W-:Y:S01]  /*1390*/  UMOV UR28, URZ ;  /* 0x000000ff001c7c82 */ /* 0x000fe20008000000 */
[----:B------:R-:W-:-:S02]  /*13a0*/  UMOV UR31, URZ ;  /* 0x000000ff001f7c82 */ /* 0x000fc40008000000 */
[----:B------:R-:W-:-:S04]  /*13b0*/  USHF.R.S32.HI UR5, URZ, 0x1f, UR6 ;  /* 0x0000001fff057899 */ /* 0x000fc80008011406 */
[----:B------:R-:W-:-:S04]  /*13c0*/  ULEA.HI UR5, UR5, UR6, URZ, 0x6 ;  /* 0x0000000605057291 */ /* 0x000fc8000f8f30ff */
[----:B------:R-:W-:-:S04]  /*13d0*/  USHF.R.S32.HI UR5, URZ, 0x6, UR5 ;  /* 0x00000006ff057899 */ /* 0x000fc80008011405 */
[----:B----4-:R-:W-:-:S04]  /*13e0*/  UIMAD UR4, UR5, UR4, URZ ;  /* 0x00000004050472a4 */ /* 0x010fc8000f8e02ff */
[----:B---3--:R-:W-:-:S04]  /*13f0*/  UIMAD UR41, UR4, UR41, URZ ;  /* 0x00000029042972a4 */ /* 0x008fc8000f8e02ff */
[----:B------:R-:W-:Y:S02]  /*1400*/  UISETP.NE.AND UP1, UPT, UR41, URZ, UPT ;  /* 0x000000ff2900728c */ /* 0x000fe4000bf25270 */
[----:B------:R-:W-:-:S04]  /*1410*/  UISETP.LT.U32.AND UP0, UPT, UR41, 0x8, UPT ;  /* 0x000000082900788c */ /* 0x000fc8000bf01070 */
[----:B------:R-:W-:-:S04]  /*1420*/  USEL UR40, UR41, 0x8, UP0 ;  /* 0x0000000829287887 */ /* 0x000fc80008000000 */
[----:B------:R-:W-:Y:S02]  /*1430*/  UIADD3 UR23, UPT, UPT, UR40, -0x1, URZ ;  /* 0xffffffff28177890 */ /* 0x000fe4000fffe0ff */
[----:B------:R-:W-:Y:S02]  /*1440*/  @!UP1 UIADD3 UR23, UPT, UPT, UR40, URZ, URZ ;  /* 0x000000ff28179290 */ /* 0x000fe4000fffe0ff */
[----:B------:R-:W-:Y:S02]  /*1450*/  UIADD3 UR40, UPT, UPT, UR41, -UR40, URZ ;  /* 0x8000002829287290 */ /* 0x000fe4000fffe0ff */
[----:B--2---:R-:W-:-:S12]  /*1460*/  UIADD3 UR23, UPT, UPT, UR23, 0x1, URZ ;  /* 0x0000000117177890 */ /* 0x004fd8000fffe0ff */
.L_x_32:
[----:B------:R-:W1:Y:S01]  /*1470*/  S2UR UR22, SR_CgaCtaId ;  /* 0x00000000001679c3 */ /* 0x000e620000008800 */
[----:B------:R-:W-:Y:S01]  /*1480*/  UMOV UR4, 0x400 ;  /* 0x0000040000047882 */ /* 0x000fe20000000000 */
[----:B------:R-:W-:Y:S01]  /*1490*/  IMAD.U32 R2, RZ, RZ, UR39 ;  /* 0x00000027ff027e24 */ /* 0x000fe2000f8e00ff */
[----:B------:R-:W-:Y:S01]  /*14a0*/  UISETP.NE.AND UP0, UPT, UR41, URZ, UPT ;  /* 0x000000ff2900728c */ /* 0x000fe2000bf05270 */
[----:B------:R-:W-:Y:S01]  /*14b0*/  R2UR UR34, R16 ;  /* 0x00000000102272ca */ /* 0x000fe200000e0000 */
[----:B------:R-:W-:Y:S01]  /*14c0*/  IMAD.SHL.U32 R19, R19, 0x40, RZ ;  /* 0x0000004013137824 */ /* 0x000fe200078e00ff */
[----:B------:R-:W-:Y:S01]  /*14d0*/  UMOV UR30, URZ ;  /* 0x000000ff001e7c82 */ /* 0x000fe20008000000 */
[----:B------:R-:W-:Y:S01]  /*14e0*/  SHF.L.U32 R2, R2, 0x1f, RZ ;  /* 0x0000001f02027819 */ /* 0x000fe200000006ff */
[----:B------:R-:W-:Y:S01]  /*14f0*/  UMOV UR37, URZ ;  /* 0x000000ff00257c82 */ /* 0x000fe20008000000 */
[----:B------:R-:W-:-:S08]  /*1500*/  UMOV UR36, URZ ;  /* 0x000000ff00247c82 */ /* 0x000fd00008000000 */
[----:B------:R-:W-:Y:S02]  /*1510*/  USHF.L.U32 UR34, UR34, 0x7, URZ ;  /* 0x0000000722227899 */ /* 0x000fe400080006ff */
[----:B-1----:R-:W-:-:S04]  /*1520*/  ULEA UR22, UR22, UR4, 0x18 ;  /* 0x0000000416167291 */ /* 0x002fc8000f8ec0ff */
[----:B------:R-:W-:-:S09]  /*1530*/  ULEA UR4, UR38, UR22, 0x3 ;  /* 0x0000001626047291 */ /* 0x000fd2000f8e18ff */
[----:B--2---:R1:W2:Y:S01]  /*1540*/  SYNCS.PHASECHK.TRANS64.TRYWAIT P2, [UR4+0x40], R2 ;  /* 0x00004002ff0075a7 */ /* 0x0042a20008041104 */
[----:B---3--:R-:W-:Y:S05]  /*1550*/  BRA.U !UP0, `(.L_x_17) ;  /* 0x0000000508887547 */ /* 0x008fea000b800000 */
[----:B------:R-:W3:Y:S01]  /*1560*/  LDC.64 R8, c[0x0][0x480] ;  /* 0x00012000ff087b82 */ /* 0x000ee20000000a00 */
[----:B------:R-:W4:Y:S01]  /*1570*/  LDCU UR24, c[0x0][0x390] ;  /* 0x00007200ff1877ac */ /* 0x000f220008000800 */
[----:B------:R-:W2:Y:S06]  /*1580*/  LDCU UR25, c[0x0][0x38c] ;  /* 0x00007180ff1977ac */ /* 0x000eac0008000800 */
[----:B------:R-:W4:Y:S01]  /*1590*/  LDC.64 R6, c[0x0][0x488] ;  /* 0x00012200ff067b82 */ /* 0x000f220000000a00 */
[----:B------:R-:W2:Y:S01]  /*15a0*/  LDCU.64 UR14, c[0x0][0x4b8] ;  /* 0x00009700ff0e77ac */ /* 0x000ea20008000a00 */
[----:B------:R-:W-:-:S02]  /*15b0*/  UIADD3 UR31, UPT, UPT, UR23, UR28, URZ ;  /* 0x0000001c171f7290 */ /* 0x000fc4000fffe0ff */
[----:B------:R-:W-:-:S04]  /*15c0*/  UIADD3 UR10, UPT, UPT, UR34, 0x40, URZ ;  /* 0x00000040220a7890 */ /* 0x000fc8000fffe0ff */
[----:B-1----:R-:W1:Y:S01]  /*15d0*/  LDC.64 R2, c[0x0][0x490] ;  /* 0x00012400ff027b82 */ /* 0x002e620000000a00 */
[----:B------:R-:W-:Y:S01]  /*15e0*/  UMOV UR30, URZ ;  /* 0x000000ff001e7c82 */ /* 0x000fe20008000000 */
[----:B------:R-:W-:Y:S01]  /*15f0*/  UMOV UR26, UR38 ;  /* 0x00000026001a7c82 */ /* 0x000fe20008000000 */
[----:B------:R-:W-:Y:S01]  /*1600*/  UMOV UR36, URZ ;  /* 0x000000ff00247c82 */ /* 0x000fe20008000000 */
[----:B------:R-:W-:Y:S01]  /*1610*/  UMOV UR37, URZ ;  /* 0x000000ff00257c82 */ /* 0x000fe20008000000 */
[----:B---3--:R-:W-:Y:S01]  /*1620*/  IMAD.HI.U32 R9, R19, R9, RZ ;  /* 0x0000000913097227 */ /* 0x008fe200078e00ff */
[----:B------:R-:W-:Y:S02]  /*1630*/  ISETP.NE.AND P1, PT, R8, 0x1, PT ;  /* 0x000000010800780c */ /* 0x000fe40003f25270 */
[----:B------:R-:W3:Y:S02]  /*1640*/  LDC.64 R4, c[0x0][0x4b0] ;  /* 0x00012c00ff047b82 */ /* 0x000ee40000000a00 */
[----:B----4-:R-:W-:-:S04]  /*1650*/  SHF.R.U32.HI R6, RZ, R6, R9 ;  /* 0x00000006ff067219 */ /* 0x010fc80000011609 */
[----:B------:R-:W-:Y:S02]  /*1660*/  SEL R6, R19, R6, !P1 ;  /* 0x0000000613067207 */ /* 0x000fe40004800000 */
[----:B------:R-:W-:Y:S02]  /*1670*/  ISETP.NE.AND P1, PT, R7, 0x1, PT ;  /* 0x000000010700780c */ /* 0x000fe40003f25270 */
[C---:B------:R-:W-:Y:S01]  /*1680*/  R2UR UR4, R6.reuse ;  /* 0x00000000060472ca */ /* 0x040fe200000e0000 */
[----:B-1----:R-:W-:-:S04]  /*1690*/  IMAD.HI.U32 R2, R6, R2, RZ ;  /* 0x0000000206027227 */ /* 0x002fc800078e00ff */
[----:B------:R-:W-:Y:S01]  /*16a0*/  IMAD.MOV R12, RZ, RZ, -R6 ;  /* 0x000000ffff0c7224 */ /* 0x000fe200078e0a06 */
[----:B------:R-:W-:-:S03]  /*16b0*/  SHF.R.U32.HI R2, RZ, R3, R2 ;  /* 0x00000003ff027219 */ /* 0x000fc60000011602 */
[----:B------:R-:W-:Y:S01]  /*16c0*/  IMAD R12, R8, R12, R19 ;  /* 0x0000000c080c7224 */ /* 0x000fe200078e0213 */
[----:B------:R-:W-:Y:S01]  /*16d0*/  R2UR UR21, R2 ;  /* 0x00000000021572ca */ /* 0x000fe200000e0000 */
[----:B------:R-:W-:Y:S01]  /*16e0*/  VOTEU.ANY UP0, P1 ;  /* 0x0000000000ff7886 */ /* 0x000fe20000800100 */
[----:B------:R-:W1:Y:S01]  /*16f0*/  LDC.64 R2, c[0x0][0x4d0] ;  /* 0x00013400ff027b82 */ /* 0x000e620000000a00 */
[----:B---3--:R-:W-:Y:S02]  /*1700*/  R2UR UR8, R4 ;  /* 0x00000000040872ca */ /* 0x008fe400000e0000 */
[----:B------:R-:W-:Y:S02]  /*1710*/  R2UR UR9, R12 ;  /* 0x000000000c0972ca */ /* 0x000fe400000e0000 */
[----:B------:R-:W-:-:S06]  /*1720*/  R2UR UR6, R5 ;  /* 0x00000000050672ca */ /* 0x000fcc00000e0000 */
[----:B------:R-:W-:Y:S01]  /*1730*/  USEL UR21, UR4, UR21, !UP0 ;  /* 0x0000001504157287 */ /* 0x000fe2000c000000 */
[----:B------:R-:W3:Y:S05]  /*1740*/  LDCU.64 UR4, c[0x0][0x4d8] ;  /* 0x00009b00ff0477ac */ /* 0x000eea0008000a00 */
[----:B------:R-:W-:-:S04]  /*1750*/  IMAD R9, RZ, RZ, -UR21 ;  /* 0x80000015ff097e24 */ /* 0x000fc8000f8e02ff */
[----:B------:R-:W-:Y:S01]  /*1760*/  IMAD R9, R7, R9, R6 ;  /* 0x0000000907097224 */ /* 0x000fe200078e0206 */
[----:B-1----:R-:W-:-:S04]  /*1770*/  R2UR UR19, R2 ;  /* 0x00000000021372ca */ /* 0x002fc800000e0000 */
[----:B------:R-:W-:Y:S02]  /*1780*/  R2UR UR7, R9 ;  /* 0x00000000090772ca */ /* 0x000fe400000e0000 */
[----:B------:R-:W-:-:S07]  /*1790*/  R2UR UR20, R3 ;  /* 0x00000000031472ca */ /* 0x000fce00000e0000 */
[----:B------:R-:W-:-:S06]  /*17a0*/  UIMAD UR19, UR9, UR8, UR19 ;  /* 0x00000008091372a4 */ /* 0x000fcc000f8e0213 */
[----:B--23--:R-:W-:-:S12]  /*17b0*/  UIMAD UR20, UR7, UR6, UR20 ;  /* 0x00000006071472a4 */ /* 0x00cfd8000f8e0214 */
.L_x_22:
[----:B------:R-:W-:Y:S01]  /*17c0*/  @!P5 MOV R3, 0x6000 ;  /* 0x000060000003d802 */ /* 0x000fe20000000f00 */
[----:B------:R-:W-:Y:S01]  /*17d0*/  ULEA UR17, UR26, UR22, 0x3 ;  /* 0x000000161a117291 */ /* 0x000fe2000f8e18ff */
[----:B----4-:R-:W-:Y:S11]  /*17e0*/  @P2 BRA `(.L_x_18) ;  /* 0x0000000000102947 */ /* 0x010ff60003800000 */
[----:B------:R-:W-:Y:S04]  /*17f0*/  MOV R2, UR39 ;  /* 0x0000002700027c02 */ /* 0x000fe80008000f00 */
[----:B------:R-:W-:Y:S04]  /*1800*/  SHF.L.U32 R5, R2, 0x1f, RZ ;  /* 0x0000001f02057819 */ /* 0x000fe800000006ff */
[----:B------:R-:W1:Y:S02]  /*1810*/  SYNCS.PHASECHK.TRANS64.TRYWAIT P1, [UR17+0x40], R5 ;  /* 0x00004005ff0075a7 */ /* 0x000e640008021111 */
[----:B-1----:R-:W-:Y:S05]  /*1820*/  @!P1 BRA `(.L_x_19) ;  /* 0x0000006800fc9947 */ /* 0x002fea0003800000 */
.L_x_18:
[----:B------:R2:W-:Y:S01]  /*1830*/  @!P5 SYNCS.ARRIVE.TRANS64 RZ, [UR17], R3 ;  /* 0x00000003ffffd9a7 */ /* 0x0005e20008000011 */
[----:B------:R-:W-:Y:S04]  /*1840*/  BSSY.RECONVERGENT B0, `(.L_x_20) ;  /* 0x0000003000007945 */ /* 0x000fe80003800200 */
[----:B------:R-:W-:Y:S05]  /*1850*/  @P4 BRA `(.L_x_21) ;  /* 0x0000000000044947 */ /* 0x000fea0003800000 */
[----:B------:R-:W-:Y:S05]  /*1860*/  BPT.TRAP 0x1 ;  /* 0x000000040000795c */ /* 0x000fea0000300000 */
.L_x_21:
[----:B------:R-:W-:Y:S05]  /*1870*/  BSYNC.RECONVERGENT B0 ;  /* 0x0000000000007941 */ /* 0x000fea0003800200 */
.L_x_20:
[----:B------:R-:W-:Y:S02]  /*1880*/  UIADD3 UR38, UPT, UPT, UR26, 0x1, URZ ;  /* 0x000000011a267890 */ /* 0x000fe4000fffe0ff */
[----:B------:R-:W-:Y:S02]  /*1890*/  UIMAD UR7, UR36, UR14, UR4 ;  /* 0x0000000e240772a4 */ /* 0x000fe4000f8e0204 */
[----:B------:R-:W-:Y:S02]  /*18a0*/  UISETP.NE.AND UP0, UPT, UR38, 0x8, UPT ;  /* 0x000000082600788c */ /* 0x000fe4000bf05270 */
[----:B------:R-:W-:Y:S02]  /*18b0*/  UIMAD UR6, UR37, UR15, UR5 ;  /* 0x0000000f250672a4 */ /* 0x000fe4000f8e0205 */
[----:B------:R-:W-:Y:S02]  /*18c0*/  USEL UR8, URZ, 0x1, UP0 ;  /* 0x00000001ff087887 */ /* 0x000fe40008000000 */
[----:B------:R-:W-:Y:S02]  /*18d0*/  USEL UR38, UR38, URZ, UP0 ;  /* 0x000000ff26267287 */ /* 0x000fe40008000000 */
[----:B------:R-:W-:Y:S02]  /*18e0*/  ULOP3.LUT UR39, UR39, UR8, URZ, 0x3c, !UPT ;  /* 0x0000000827277292 */ /* 0x000fe4000f8e3cff */
[----:B------:R-:W-:Y:S02]  /*18f0*/  ULEA UR8, UR38, UR22, 0x3 ;  /* 0x0000001626087291 */ /* 0x000fe4000f8e18ff */
[----:B------:R-:W-:Y:S02]  /*1900*/  UIADD3 UR48, UP1, UPT, UR42, 0x80, URZ ;  /* 0x000000802a307890 */ /* 0x000fe4000ff3e0ff */
[----:B------:R-:W-:Y:S01]  /*1910*/  ULEA UR16, UR26, UR22, 0xd ;  /* 0x000000161a107291 */ /* 0x000fe2000f8e68ff */
[----:B-1----:R-:W-:Y:S01]  /*1920*/  MOV R2, UR39 ;  /* 0x0000002700027c02 */ /* 0x002fe20008000f00 */
[----:B------:R-:W-:Y:S02]  /*1930*/  UPRMT UR29, UR7, 0x40, UR6 ;  /* 0x00000040071d7896 */ /* 0x000fe40008000006 */
[----:B------:R-:W-:Y:S01]  /*1940*/  USHF.L.U32 UR18, UR30, 0x6, URZ ;  /* 0x000000061e127899 */ /* 0x000fe200080006ff */
[----:B--2---:R-:W-:Y:S01]  /*1950*/  SHF.L.U32 R3, R2, 0x1f, RZ ;  /* 0x0000001f02037819 */ /* 0x004fe200000006ff */
[----:B------:R-:W-:Y:S02]  /*1960*/  UIADD3.X UR49, UPT, UPT, URZ, UR43, URZ, UP1, !UPT ;  /* 0x0000002bff317290 */ /* 0x000fe40008ffe4ff */
[----:B------:R-:W-:Y:S01]  /*1970*/  UIADD3 UR16, UPT, UPT, UR16, 0x4400, URZ ;  /* 0x0000440010107890 */ /* 0x000fe2000fffe0ff */
[----:B------:R3:W4:Y:S01]  /*1980*/  SYNCS.PHASECHK.TRANS64.TRYWAIT P2, [UR8+0x40], R3 ;  /* 0x00004003ff0075a7 */ /* 0x0007220008041108 */
[----:B------:R-:W-:Y:S02]  /*1990*/  UPRMT UR50, UR29, 0x5410, URZ ;  /* 0x000054101d327896 */ /* 0x000fe400080000ff */
[----:B------:R-:W-:Y:S02]  /*19a0*/  UIADD3 UR46, UP0, UPT, UR42, 0x180, URZ ;  /* 0x000001802a2e7890 */ /* 0x000fe4000ff1e0ff */
[----:B------:R-:W-:Y:S02]  /*19b0*/  ULEA UR8, UR26, UR22, 0xe ;  /* 0x000000161a087291 */ /* 0x000fe4000f8e70ff */
[----:B------:R-:W-:Y:S02]  /*19c0*/  UIADD3.X UR47, UPT, UPT, URZ, UR43, URZ, UP0, !UPT ;  /* 0x0000002bff2f7290 */ /* 0x000fe400087fe4ff */
[----:B------:R-:W-:Y:S01]  /*19d0*/  UIADD3 UR32, UPT, UPT, UR8, 0x14400, URZ ;  /* 0x0001440008207890 */ /* 0x000fe2000fffe0ff */
[----:B------:R-:W-:Y:S01]  /*19e0*/  UTMALDG.4D.IM2COL [UR16], [UR48], UR50 ;  /* 0x00000010300073b4 */ /* 0x000fe20008058032 */
[----:B------:R-:W-:Y:S02]  /*19f0*/  UIADD3 UR27, UPT, UPT, UR36, 0x1, URZ ;  /* 0x00000001241b7890 */ /* 0x000fe4000fffe0ff */
[----:B------:R-:W-:Y:S02]  /*1a00*/  UIADD3 UR8, UPT, UPT, UR8, 0x16400, URZ ;  /* 0x0001640008087890 */ /* 0x000fe4000fffe0ff */
[----:B------:R-:W-:Y:S02]  /*1a10*/  UISETP.NE.AND UP2, UPT, UR27, UR25, UPT ;  /* 0x000000191b00728c */ /* 0x000fe4000bf45270 */
[----:B------:R-:W-:Y:S02]  /*1a20*/  UIADD3 UR26, UPT, UPT, UR37, 0x1, URZ ;  /* 0x00000001251a7890 */ /* 0x000fe4000fffe0ff */
[----:B------:R-:W-:Y:S02]  /*1a30*/  UIADD3 UR28, UPT, UPT, UR28, 0x1, URZ ;  /* 0x000000011c1c7890 */ /* 0x000fe4000fffe0ff */
[----:B------:R-:W-:Y:S01]  /*1a40*/  UIADD3 UR29, UPT, UPT, UR30, 0x1, URZ ;  /* 0x000000011e1d7890 */ /* 0x000fe2000fffe0ff */
[----:B------:R-:W-:Y:S01]  /*1a50*/  UMOV UR44, 0x0 ;  /* 0x00000000002c7882 */ /* 0x000fe20000000000 */
[----:B------:R-:W-:Y:S01]  /*1a60*/  UMOV UR45, 0x10000000 ;  /* 0x10000000002d7882 */ /* 0x000fe20000000000 */
[----:B------:R-:W-:Y:S02]  /*1a70*/  UMOV UR33, UR17 ;  /* 0x0000001100217c82 */ /* 0x000fe40008000000 */
[----:B------:R-:W-:Y:S01]  /*1a80*/  @UP2 UIADD3 UR26, UPT, UPT, UR37, URZ, URZ ;  /* 0x000000ff251a2290 */ /* 0x000fe2000fffe0ff */
[----:B------:R-:W-:Y:S01]  /*1a90*/  UMOV UR35, UR18 ;  /* 0x0000001200237c82 */ /* 0x000fe20008000000 */
[----:B------:R-:W-:Y:S01]  /*1aa0*/  UMOV UR12, UR36 ;  /* 0x00000024000c7c82 */ /* 0x000fe20008000000 */
[----:B------:R1:W-:Y:S01]  /*1ab0*/  UTMALDG.4D [UR32], [UR46], desc[UR44] ;  /* 0x00002c202e0075b4 */ /* 0x0003e20008019000 */
[----:B------:R-:W-:Y:S01]  /*1ac0*/  UISETP.NE.AND UP0, UPT, UR26, UR24, UPT ;  /* 0x000000181a00728c */ /* 0x000fe2000bf05270 */
[----:B------:R-:W-:Y:S01]  /*1ad0*/  UMOV UR13, UR37 ;  /* 0x00000025000d7c82 */ /* 0x000fe20008000000 */
[----:B------:R-:W-:Y:S01]  /*1ae0*/  UMOV UR9, UR17 ;  /* 0x0000001100097c82 */ /* 0x000fe20008000000 */
[----:B------:R-:W-:Y:S02]  /*1af0*/  UMOV UR11, UR18 ;  /* 0x00000012000b7c82 */ /* 0x000fe40008000000 */
[----:B------:R3:W-:Y:S06]  /*1b00*/  UTMALDG.4D [UR8], [UR46], desc[UR44] ;  /* 0x00002c082e0075b4 */ /* 0x0007ec0008019000 */
[----:B------:R-:W-:Y:S07]  /*1b10*/  @UP0 UIADD3 UR29, UPT, UPT, UR30, URZ, URZ ;  /* 0x000000ff1e1d0290 */ /* 0x000fee000fffe0ff */
[----:B------:R-:W-:Y:S01]  /*1b20*/  UMOV UR30, UR29 ;  /* 0x0000001d001e7c82 */ /* 0x000fe20008000000 */
[----:B-1----:R-:W-:Y:S02]  /*1b30*/  USEL UR37, UR26, URZ, UP0 ;  /* 0x000000ff1a257287 */ /* 0x002fe40008000000 */
[----:B------:R-:W-:Y:S02]  /*1b40*/  UISETP.NE.AND UP0, UPT, UR28, UR31, UPT ;  /* 0x0000001f1c00728c */ /* 0x000fe4000bf05270 */
[----:B------:R-:W-:Y:S01]  /*1b50*/  USEL UR36, UR27, URZ, UP2 ;  /* 0x000000ff1b247287 */ /* 0x000fe20009000000 */
[----:B------:R-:W-:Y:S06]  /*1b60*/  UMOV UR26, UR38 ;  /* 0x00000026001a7c82 */ /* 0x000fec0008000000 */
[----:B---3--:R-:W-:Y:S05]  /*1b70*/  BRA.U UP0, `(.L_x_22) ;  /* 0xfffffffd00107547 */ /* 0x008fea000b83ffff */
.L_x_17:
[----:B------:R-:W-:Y:S01]  /*1b80*/  ULEA UR4, UR38, UR22, 0x3 ;  /* 0x0000001626047291 */ /* 0x000fe2000f8e18ff */
[----:B-1----:R-:W-:Y:S01]  /*1b90*/  MOV R2, UR39 ;  /* 0x0000002700027c02 */ /* 0x002fe20008000f00 */
[----:B------:R-:W-:Y:S01]  /*1ba0*/  @!P0 SYNCS.ARRIVE.TRANS64.A1T0 RZ, [UR22+0xc8], RZ ;  /* 0x0000c8ffffff89a7 */ /* 0x000fe20008100016 */
[----:B------:R-:W-:Y:S02]  /*1bb0*/  UISETP.GE.AND UP0, UPT, UR40, 0x1, UPT ;  /* 0x000000012800788c */ /* 0x000fe4000bf06270 */
[----:B------:R-:W-:-:S04]  /*1bc0*/  SHF.L.U32 R2, R2, 0x1f, RZ ;  /* 0x0000001f02027819 */ /* 0x000fc800000006ff */
[----:B------:R1:W3:Y:S03]  /*1bd0*/  SYNCS.PHASECHK.TRANS64.TRYWAIT P1, [UR4+0x40], R2 ;  /* 0x00004002ff0075a7 */ /* 0x0002e60008021104 */
[----:B------:R-:W-:Y:S05]  /*1be0*/  BRA.U !UP0, `(.L_x_23) ;  /* 0x0000000508907547 */ /* 0x000fea000b800000 */
[----:B------:R-:W4:Y:S01]  /*1bf0*/  LDC.64 R8, c[0x0][0x480] ;  /* 0x00012000ff087b82 */ /* 0x000f220000000a00 */
[----:B------:R-:W2:Y:S01]  /*1c00*/  LDCU UR33, c[0x0][0x390] ;  /* 0x00007200ff2177ac */ /* 0x000ea20008000800 */
[----:B------:R-:W2:Y:S06]  /*1c10*/  LDCU UR35, c[0x0][0x38c] ;  /* 0x00007180ff2377ac */ /* 0x000eac0008000800 */
[----:B------:R-:W4:Y:S01]  /*1c20*/  LDC.64 R6, c[0x0][0x488] ;  /* 0x00012200ff067b82 */ /* 0x000f220000000a00 */
[----:B------:R-:W2:Y:S01]  /*1c30*/  LDCU.64 UR14, c[0x0][0x4b8] ;  /* 0x00009700ff0e77ac */ /* 0x000ea20008000a00 */
[----:B------:R-:W-:-:S02]  /*1c40*/  UIADD3 UR31, UPT, UPT, UR40, UR31, URZ ;  /* 0x0000001f281f7290 */ /* 0x000fc4000fffe0ff */
[----:B------:R-:W-:-:S04]  /*1c50*/  UIADD3 UR10, UPT, UPT, UR34, 0x40, URZ ;  /* 0x00000040220a7890 */ /* 0x000fc8000fffe0ff */
[----:B-1----:R-:W1:Y:S01]  /*1c60*/  LDC.64 R2, c[0x0][0x490] ;  /* 0x00012400ff027b82 */ /* 0x002e620000000a00 */
[----:B------:R-:W-:Y:S01]  /*1c70*/  UMOV UR46, UR40 ;  /* 0x00000028002e7c82 */ /* 0x000fe20008000000 */
[----:B------:R-:W-:Y:S01]  /*1c80*/  UMOV UR26, UR38 ;  /* 0x00000026001a7c82 */ /* 0x000fe20008000000 */
[----:B----4-:R-:W-:Y:S01]  /*1c90*/  IMAD.HI.U32 R9, R19, R9, RZ ;  /* 0x0000000913097227 */ /* 0x010fe200078e00ff */
[----:B------:R-:W-:-:S04]  /*1ca0*/  ISETP.NE.AND P0, PT, R8, 0x1, PT ;  /* 0x000000010800780c */ /* 0x000fc80003f05270 */
[----:B------:R-:W4:Y:S01]  /*1cb0*/  LDC.64 R4, c[0x0][0x4b0] ;  /* 0x00012c00ff047b82 */ /* 0x000f220000000a00 */
[----:B------:R-:W-:-:S04]  /*1cc0*/  SHF.R.U32.HI R6, RZ, R6, R9 ;  /* 0x00000006ff067219 */ /* 0x000fc80000011609 */
        /* <DEDUP_REMOVED lines=10> */
[----:B----4-:R-:W-:Y:S02]  /*1d70*/  R2UR UR8, R4 ;  /* 0x00000000040872ca */ /* 0x010fe400000e0000 */
[----:B------:R-:W-:Y:S02]  /*1d80*/  R2UR UR9, R9 ;  /* 0x00000000090972ca */ /* 0x000fe400000e0000 */
[----:B------:R-:W-:-:S06]  /*1d90*/  R2UR UR6, R5 ;  /* 0x00000000050672ca */ /* 0x000fcc00000e0000 */
[----:B------:R-:W-:Y:S01]  /*1da0*/  USEL UR29, UR4, UR29, !UP0 ;  /* 0x0000001d041d7287 */ /* 0x000fe2000c000000 */
[----:B------:R-:W4:Y:S05]  /*1db0*/  LDCU.64 UR4, c[0x0][0x4d8] ;  /* 0x00009b00ff0477ac */ /* 0x000f2a0008000a00 */
[----:B------:R-:W-:-:S04]  /*1dc0*/  IMAD R12, RZ, RZ, -UR29 ;  /* 0x8000001dff0c7e24 */ /* 0x000fc8000f8e02ff */
[----:B------:R-:W-:Y:S01]  /*1dd0*/  IMAD R12, R7, R12, R6 ;  /* 0x0000000c070c7224 */ /* 0x000fe200078e0206 */
[----:B-1----:R-:W-:-:S04]  /*1de0*/  R2UR UR27, R2 ;  /* 0x00000000021b72ca */ /* 0x002fc800000e0000 */
[----:B------:R-:W-:Y:S02]  /*1df0*/  R2UR UR7, R12 ;  /* 0x000000000c0772ca */ /* 0x000fe400000e0000 */
[----:B------:R-:W-:-:S07]  /*1e00*/  R2UR UR28, R3 ;  /* 0x00000000031c72ca */ /* 0x000fce00000e0000 */
[----:B------:R-:W-:-:S06]  /*1e10*/  UIMAD UR27, UR9, UR8, UR27 ;  /* 0x00000008091b72a4 */ /* 0x000fcc000f8e021b */
[----:B--2-4-:R-:W-:-:S12]  /*1e20*/  UIMAD UR28, UR7, UR6, UR28 ;  /* 0x00000006071c72a4 */ /* 0x014fd8000f8e021c */
.L_x_28:
[----:B------:R-:W-:Y:S01]  /*1e30*/  @!P5 MOV R3, 0x6000 ;  /* 0x000060000003d802 */ /* 0x000fe20000000f00 */
[----:B------:R-:W-:Y:S01]  /*1e40*/  ULEA UR25, UR26, UR22, 0x3 ;  /* 0x000000161a197291 */ /* 0x000fe2000f8e18ff */
[----:B--23--:R-:W-:Y:S11]  /*1e50*/  @P1 BRA `(.L_x_24) ;  /* 0x0000000000101947 */ /* 0x00cff60003800000 */
[----:B------:R-:W-:Y:S04]  /*1e60*/  MOV R2, UR39 ;  /* 0x0000002700027c02 */ /* 0x000fe80008000f00 */
[----:B------:R-:W-:Y:S04]  /*1e70*/  SHF.L.U32 R5, R2, 0x1f, RZ ;  /* 0x0000001f02057819 */ /* 0x000fe800000006ff */
[----:B------:R-:W1:Y:S02]  /*1e80*/  SYNCS.PHASECHK.TRANS64.TRYWAIT P0, [UR25+0x40], R5 ;  /* 0x00004005ff0075a7 */ /* 0x000e640008001119 */
[----:B-1----:R-:W-:Y:S05]  /*1e90*/  @!P0 BRA `(.L_x_25) ;  /* 0x0000006400788947 */ /* 0x002fea0003800000 */
.L_x_24:
[----:B------:R2:W-:Y:S01]  /*1ea0*/  @!P5 SYNCS.ARRIVE.TRANS64 RZ, [UR25], R3 ;  /* 0x00000003ffffd9a7 */ /* 0x0005e20008000019 */
[----:B------:R-:W-:Y:S04]  /*1eb0*/  BSSY.RECONVERGENT B0, `(.L_x_26) ;  /* 0x0000003000007945 */ /* 0x000fe80003800200 */
[----:B------:R-:W-:Y:S05]  /*1ec0*/  @P4 BRA `(.L_x_27) ;  /* 0x0000000000044947 */ /* 0x000fea0003800000 */
[----:B------:R-:W-:Y:S05]  /*1ed0*/  BPT.TRAP 0x1 ;  /* 0x000000040000795c */ /* 0x000fea0000300000 */
.L_x_27:
[----:B------:R-:W-:Y:S05]  /*1ee0*/  BSYNC.RECONVERGENT B0 ;  /* 0x0000000000007941 */ /* 0x000fea0003800200 */
.L_x_26:
        /* <DEDUP_REMOVED lines=12> */
[----:B------:R-:W-:Y:S01]  /*1fb0*/  UIADD3.X UR53, UPT, UPT, URZ, UR43, URZ, UP1, !UPT ;  /* 0x0000002bff357290 */ /* 0x000fe20008ffe4ff */
[----:B--2---:R-:W-:Y:S01]  /*1fc0*/  SHF.L.U32 R3, R2, 0x1f, RZ ;  /* 0x0000001f02037819 */ /* 0x004fe200000006ff */
[----:B------:R-:W-:Y:S02]  /*1fd0*/  UIADD3 UR24, UPT, UPT, UR24, 0x4400, URZ ;  /* 0x0000440018187890 */ /* 0x000fe4000fffe0ff */
[----:B------:R-:W-:Y:S01]  /*1fe0*/  UPRMT UR54, UR47, 0x5410, URZ ;  /* 0x000054102f367896 */ /* 0x000fe200080000ff */
[----:B------:R1:W2:Y:S01]  /*1ff0*/  SYNCS.PHASECHK.TRANS64.TRYWAIT P1, [UR8+0x40], R3 ;  /* 0x00004003ff0075a7 */ /* 0x0002a20008021108 */
[----:B------:R-:W-:Y:S02]  /*2000*/  ULEA UR8, UR26, UR22, 0xe ;  /* 0x000000161a087291 */ /* 0x000fe4000f8e70ff */
[----:B------:R-:W-:Y:S02]  /*2010*/  USHF.L.U32 UR26, UR30, 0x6, URZ ;  /* 0x000000061e1a7899 */ /* 0x000fe400080006ff */
[----:B------:R-:W-:Y:S02]  /*2020*/  UIADD3 UR45, UPT, UPT, UR36, 0x1, URZ ;  /* 0x00000001242d7890 */ /* 0x000fe4000fffe0ff */
[----:B------:R-:W-:Y:S02]  /*2030*/  UIADD3 UR50, UP0, UPT, UR42, 0x180, URZ ;  /* 0x000001802a327890 */ /* 0x000fe4000ff1e0ff */
[----:B------:R-:W-:Y:S02]  /*2040*/  UISETP.NE.AND UP1, UPT, UR45, UR35, UPT ;  /* 0x000000232d00728c */ /* 0x000fe4000bf25270 */
[----:B------:R-:W-:Y:S01]  /*2050*/  UIADD3.X UR51, UPT, UPT, URZ, UR43, URZ, UP0, !UPT ;  /* 0x0000002bff337290 */ /* 0x000fe200087fe4ff */
[----:B------:R3:W-:Y:S01]  /*2060*/  UTMALDG.4D.IM2COL [UR24], [UR52], UR54 ;  /* 0x00000018340073b4 */ /* 0x0007e20008058036 */
[----:B------:R-:W-:Y:S02]  /*2070*/  UIADD3 UR16, UPT, UPT, UR8, 0x14400, URZ ;  /* 0x0001440008107890 */ /* 0x000fe4000fffe0ff */
[----:B------:R-:W-:Y:S02]  /*2080*/  UIADD3 UR8, UPT, UPT, UR8, 0x16400, URZ ;  /* 0x0001640008087890 */ /* 0x000fe4000fffe0ff */
[----:B------:R-:W-:Y:S02]  /*2090*/  UIADD3 UR44, UPT, UPT, UR37, 0x1, URZ ;  /* 0x00000001252c7890 */ /* 0x000fe4000fffe0ff */
[----:B------:R-:W-:Y:S02]  /*20a0*/  UIADD3 UR47, UPT, UPT, UR30, 0x1, URZ ;  /* 0x000000011e2f7890 */ /* 0x000fe4000fffe0ff */
[----:B------:R-:W-:Y:S02]  /*20b0*/  @UP1 UIADD3 UR44, UPT, UPT, UR37, URZ, URZ ;  /* 0x000000ff252c1290 */ /* 0x000fe4000fffe0ff */
[----:B------:R-:W-:Y:S02]  /*20c0*/  UIADD3 UR55, UPT, UPT, UR46, -0x1, URZ ;  /* 0xffffffff2e377890 */ /* 0x000fe4000fffe0ff */
[----:B------:R-:W-:Y:S01]  /*20d0*/  UISETP.NE.AND UP0, UPT, UR44, UR33, UPT ;  /* 0x000000212c00728c */ /* 0x000fe2000bf05270 */
[----:B------:R-:W-:Y:S01]  /*20e0*/  UMOV UR48, 0x0 ;  /* 0x0000000000307882 */ /* 0x000fe20000000000 */
[----:B------:R-:W-:Y:S01]  /*20f0*/  UMOV UR49, 0x10000000 ;  /* 0x1000000000317882 */ /* 0x000fe20000000000 */
[----:B------:R-:W-:Y:S01]  /*2100*/  UMOV UR17, UR25 ;  /* 0x0000001900117c82 */ /* 0x000fe20008000000 */
[----:B------:R-:W-:Y:S01]  /*2110*/  UMOV UR18, UR34 ;  /* 0x0000002200127c82 */ /* 0x000fe20008000000 */
[----:B------:R-:W-:Y:S01]  /*2120*/  UMOV UR20, UR36 ;  /* 0x0000002400147c82 */ /* 0x000fe20008000000 */
[----:B------:R-:W-:Y:S01]  /*2130*/  UMOV UR21, UR37 ;  /* 0x0000002500157c82 */ /* 0x000fe20008000000 */
[----:B------:R-:W-:Y:S01]  /*2140*/  UMOV UR19, UR26 ;  /* 0x0000001a00137c82 */ /* 0x000fe20008000000 */
[----:B------:R-:W-:Y:S01]  /*2150*/  UMOV UR12, UR36 ;  /* 0x00000024000c7c82 */ /* 0x000fe20008000000 */
[----:B------:R1:W-:Y:S02]  /*2160*/  UTMALDG.4D [UR16], [UR50], desc[UR48] ;  /* 0x00003010320075b4 */ /* 0x0003e40008019000 */
[----:B------:R-:W-:Y:S02]  /*2170*/  @UP0 UIADD3 UR47, UPT, UPT, UR30, URZ, URZ ;  /* 0x000000ff1e2f0290 */ /* 0x000fe4000fffe0ff */
[----:B------:R-:W-:Y:S01]  /*2180*/  USEL UR36, UR45, URZ, UP1 ;  /* 0x000000ff2d247287 */ /* 0x000fe20008800000 */
[----:B------:R-:W-:Y:S01]  /*2190*/  UMOV UR13, UR37 ;  /* 0x00000025000d7c82 */ /* 0x000fe20008000000 */
[----:B------:R-:W-:Y:S01]  /*21a0*/  USEL UR37, UR44, URZ, UP0 ;  /* 0x000000ff2c257287 */ /* 0x000fe20008000000 */
[----:B------:R-:W-:Y:S01]  /*21b0*/  UMOV UR9, UR25 ;  /* 0x0000001900097c82 */ /* 0x000fe20008000000 */
[----:B------:R-:W-:Y:S01]  /*21c0*/  UMOV UR11, UR26 ;  /* 0x0000001a000b7c82 */ /* 0x000fe20008000000 */
[----:B------:R-:W-:Y:S01]  /*21d0*/  UISETP.GT.U32.AND UP0, UPT, UR46, 0x1, UPT ;  /* 0x000000012e00788c */ /* 0x000fe2000bf04070 */
[----:B------:R1:W-:Y:S01]  /*21e0*/  UTMALDG.4D [UR8], [UR50], desc[UR48] ;  /* 0x00003008320075b4 */ /* 0x0003e20008019000 */
[----:B------:R-:W-:Y:S01]  /*21f0*/  UMOV UR30, UR47 ;  /* 0x0000002f001e7c82 */ /* 0x000fe20008000000 */
[----:B------:R-:W-:Y:S01]  /*2200*/  UMOV UR46, UR55 ;  /* 0x00000037002e7c82 */ /* 0x000fe20008000000 */
[----:B---3--:R-:W-:Y:S05]  /*2210*/  UMOV UR26, UR38 ;  /* 0x00000026001a7c82 */ /* 0x008fea0008000000 */
[----:B-1----:R-:W-:Y:S05]  /*2220*/  BRA.U UP0, `(.L_x_28) ;  /* 0xfffffffd00007547 */ /* 0x002fea000b83ffff */
.L_x_23:
[----:B------:R-:W-:Y:S01]  /*2230*/  SHF.L.U32 R3, R10, 0x1f, RZ ;  /* 0x0000001f0a037819 */ /* 0x000fe200000006ff */
[----:B------:R-:W-:-:S03]  /*2240*/  NOP ;  /* 0x0000000000007918 */ /* 0x000fc60000000000 */
[----:B------:R-:W4:Y:S02]  /*2250*/  SYNCS.PHASECHK.TRANS64.TRYWAIT P0, [UR22+0xd0], R3 ;  /* 0x0000d003ff0075a7 */ /* 0x000f240008001116 */
[----:B----4-:R-:W-:Y:S05]  /*2260*/  @!P0 BRA `(.L_x_29) ;  /* 0x00000060009c8947 */ /* 0x010fea0003800000 */
.L_x_130:
[----:B------:R-:W4:Y:S01]  /*2270*/  LDS.128 R4, [UR22+0x110] ;  /* 0x00011016ff047984 */ /* 0x000f220008000c00 */
[----:B------:R-:W-:Y:S01]  /*2280*/  UIADD3 UR4, UPT, UPT, UR22, 0xd8, URZ ;  /* 0x000000d816047890 */ /* 0x000fe2000fffe0ff */
[----:B------:R-:W-:Y:S01]  /*2290*/  ISETP.GE.AND P0, PT, R26, 0x1, PT ;  /* 0x000000011a00780c */ /* 0x000fe20003f06270 */
[----:B------:R-:W-:Y:S01]  /*22a0*/  @!PT LDS RZ, [RZ] ;  /* 0x00000000fffff984 */ /* 0x000fe20000000800 */
[----:B------:R-:W-:Y:S01]  /*22b0*/  @!PT LDS RZ, [RZ] ;  /* 0x00000000fffff984 */ /* 0x000fe20000000800 */
[----:B------:R-:W-:Y:S01]  /*22c0*/  @!PT LDS RZ, [RZ] ;  /* 0x00000000fffff984 */ /* 0x000fe20000000800 */
[----:B------:R-:W-:Y:S01]  /*22d0*/  @!PT LDS RZ, [RZ] ;  /* 0x00000000fffff984 */ /* 0x000fe20000000800 */
[----:B------:R1:W-:Y:S06]  /*22e0*/  MEMBAR.ALL.CTA ;  /* 0x0000000000007992 */ /* 0x0003ec0000008000 */
[----:B-1----:R-:W1:Y:S01]  /*22f0*/  FENCE.VIEW.ASYNC.S ;  /* 0x00000000000073c6 */ /* 0x002e620000000000 */
[----:B------:R-:W-:-:S09]  /*2300*/  UPRMT UR4, URZ, 0x654, UR4 ;  /* 0x00000654ff047896 */ /* 0x000fd20008000004 */
[----:B-1----:R-:W-:Y:S01]  /*2310*/  SYNCS.ARRIVE.TRANS64.RED.A1T0 RZ, [UR4], RZ ;  /* 0x000000ffffff79a7 */ /* 0x002fe20008100404 */
[----:B----4-:R-:W-:-:S13]  /*2320*/  LOP3.LUT P3, RZ, R6, 0x1, RZ, 0xc0, !PT ;  /* 0x0000000106ff7812 */ /* 0x010fda000786c0ff */
[----:B------:R-:W-:Y:S02]  /*2330*/  @P3 MOV R15, R4 ;  /* 0x00000004000f3202 */ /* 0x000fe40000000f00 */
[----:B------:R-:W-:Y:S01]  /*2340*/  @P3 LOP3.LUT R13, R5, 0xffff, RZ, 0xc0, !PT ;  /* 0x0000ffff050d3812 */ /* 0x000fe200078ec0ff */
[----:B------:R-:W-:Y:S06]  /*2350*/  @!P0 BRA `(.L_x_30) ;  /* 0x0000000000b88947 */ /* 0x000fec0003800000 */
[----:B------:R-:W1:Y:S01]  /*2360*/  LDC.64 R4, c[0x0][0xb18] ;  /* 0x0002c600ff047b82 */ /* 0x000e620000000a00 */
[----:B--2---:R-:W-:-:S07]  /*2370*/  ISETP.NE.AND P2, PT, R26, 0x1, PT ;  /* 0x000000011a00780c */ /* 0x004fce0003f45270 */
[----:B------:R-:W2:Y:S08]  /*2380*/  LDC.64 R6, c[0x0][0xb10] ;  /* 0x0002c400ff067b82 */ /* 0x000eb00000000a00 */
[----:B------:R-:W4:Y:S08]  /*2390*/  LDC R8, c[0x0][0xb20] ;  /* 0x0002c800ff087b82 */ /* 0x000f300000000800 */
[----:B------:R-:W3:Y:S01]  /*23a0*/  LDC R12, c[0x0][0xb0c] ;  /* 0x0002c300ff0c7b82 */ /* 0x000ee20000000800 */
[----:B-1----:R-:W-:Y:S01]  /*23b0*/  IMAD.HI.U32 R9, R0, R5, RZ ;  /* 0x0000000500097227 */ /* 0x002fe200078e00ff */
[----:B------:R-:W-:-:S03]  /*23c0*/  ISETP.NE.AND P0, PT, R4, 0x1, PT ;  /* 0x000000010400780c */ /* 0x000fc60003f05270 */
[----:B------:R-:W-:-:S03]  /*23d0*/  IMAD.HI.U32 R5, R13, R5, RZ ;  /* 0x000000050d057227 */ /* 0x000fc600078e00ff */
[----:B------:R-:W1:Y:S01]  /*23e0*/  LDC.64 R2, c[0x0][0xb28] ;  /* 0x0002ca00ff027b82 */ /* 0x000e620000000a00 */
[----:B--2---:R-:W-:-:S04]  /*23f0*/  IMAD.HI.U32 R14, R11, R6, RZ ;  /* 0x000000060b0e7227 */ /* 0x004fc800078e00ff */
[----:B------:R-:W-:Y:S01]  /*2400*/  IMAD.HI.U32 R16, R15, R6, RZ ;  /* 0x000000060f107227 */ /* 0x000fe200078e00ff */
[----:B------:R-:W-:Y:S02]  /*2410*/  SHF.R.U32.HI R14, RZ, R7, R14 ;  /* 0x00000007ff0e7219 */ /* 0x000fe4000001160e */
[-C--:B----4-:R-:W-:Y:S02]  /*2420*/  SHF.R.U32.HI R9, RZ, R8.reuse, R9 ;  /* 0x00000008ff097219 */ /* 0x090fe40000011609 */
[----:B------:R-:W-:Y:S02]  /*2430*/  SHF.R.U32.HI R8, RZ, R8, R5 ;  /* 0x00000008ff087219 */ /* 0x000fe40000011605 */
[----:B------:R-:W-:Y:S02]  /*2440*/  SEL R9, R0, R9, !P0 ;  /* 0x0000000900097207 */ /* 0x000fe40004000000 */
[----:B------:R-:W-:Y:S02]  /*2450*/  SHF.R.U32.HI R16, RZ, R7, R16 ;  /* 0x00000007ff107219 */ /* 0x000fe40000011610 */
[----:B---3--:R-:W-:-:S02]  /*2460*/  ISETP.NE.AND P1, PT, R12, 0x1, PT ;  /* 0x000000010c00780c */ /* 0x008fc40003f25270 */
[----:B------:R-:W-:Y:S02]  /*2470*/  SEL R5, R13, R8, !P0 ;  /* 0x000000080d057207 */ /* 0x000fe40004000000 */
[----:B------:R-:W-:Y:S02]  /*2480*/  SEL R17, R11, R14, !P1 ;  /* 0x0000000e0b117207 */ /* 0x000fe40004800000 */
[----:B------:R-:W-:Y:S01]  /*2490*/  SEL R7, R15, R16, !P1 ;  /* 0x000000100f077207 */ /* 0x000fe20004800000 */
[----:B-1----:R-:W-:-:S04]  /*24a0*/  IMAD.HI.U32 R14, R9, R2, RZ ;  /* 0x00000002090e7227 */ /* 0x002fc800078e00ff */
[----:B------:R-:W-:Y:S01]  /*24b0*/  IMAD.HI.U32 R6, R17, R2, RZ ;  /* 0x0000000211067227 */ /* 0x000fe200078e00ff */
[----:B------:R-:W-:-:S04]  /*24c0*/  @P2 SHF.R.U32.HI R9, RZ, R3, R14 ;  /* 0x00000003ff092219 */ /* 0x000fc8000001160e */
        /* <DEDUP_REMOVED lines=8> */
[----:B------:R-:W-:-:S04]  /*2550*/  @!P0 IMAD.HI.U32 R8, R7, R2, RZ ;  /* 0x0000000207088227 */ /* 0x000fc800078e00ff */
[----:B------:R-:W-:Y:S01]  /*2560*/  IMAD.MOV R2, RZ, RZ, -R6 ;  /* 0x000000ffff027224 */ /* 0x000fe200078e0a06 */
[----:B------:R-:W-:-:S03]  /*2570*/  @!P0 SHF.R.U32.HI R8, RZ, R3, R8 ;  /* 0x00000003ff088219 */ /* 0x000fc60000011608 */
[----:B------:R-:W-:Y:S01]  /*2580*/  IMAD R2, R26, R2, R5 ;  /* 0x000000021a027224 */ /* 0x000fe200078e0205 */
[----:B------:R-:W-:Y:S02]  /*2590*/  @!P0 SEL R3, R7, R8, !P2 ;  /* 0x0000000807038207 */ /* 0x000fe40005000000 */
[----:B------:R-:W-:-:S03]  /*25a0*/  IADD3 R8, PT, PT, -R5, RZ, RZ ;  /* 0x000000ff05087210 */ /* 0x000fc60007ffe1ff */
[--C-:B------:R-:W-:Y:S02]  /*25b0*/  @!P0 IMAD.IADD R6, R6, 0x1, -R3.reuse ;  /* 0x0000000106068824 */ /* 0x100fe400078e0a03 */
[----:B------:R-:W-:Y:S01]  /*25c0*/  @!P0 IMAD R3, R2, R17, R3 ;  /* 0x0000001102038224 */ /* 0x000fe200078e0203 */
[----:B------:R-:W-:Y:S01]  /*25d0*/  IADD3 R2, PT, PT, -R7, RZ, RZ ;  /* 0x000000ff07027210 */ /* 0x000fe20007ffe1ff */
[----:B------:R-:W-:Y:S02]  /*25e0*/  @!P0 IMAD R5, R26, R6, R7 ;  /* 0x000000061a058224 */ /* 0x000fe400078e0207 */
[----:B------:R-:W-:Y:S02]  /*25f0*/  IMAD R8, R4, R8, R13 ;  /* 0x0000000804087224 */ /* 0x000fe400078e020d */
[----:B------:R-:W-:Y:S02]  /*2600*/  @!P0 IMAD.MOV.U32 R7, RZ, RZ, R3 ;  /* 0x000000ffff078224 */ /* 0x000fe400078e0003 */
[----:B------:R-:W-:-:S02]  /*2610*/  IMAD R2, R12, R2, R15 ;  /* 0x000000020c027224 */ /* 0x000fc400078e020f */
[----:B------:R-:W-:Y:S02]  /*2620*/  IMAD R13, R5, R4, R8 ;  /* 0x00000004050d7224 */ /* 0x000fe400078e0208 */
[----:B------:R-:W-:Y:S02]  /*2630*/  IMAD R15, R7, R12, R2 ;  /* 0x0000000c070f7224 */ /* 0x000fe400078e0202 */
.L_x_30:
[----:B------:R-:W1:Y:S02]  /*2640*/  LDCU UR4, c[0x0][0xb30] ;  /* 0x00016600ff0477ac */ /* 0x000e640008000800 */
[----:B-1----:R-:W-:-:S09]  /*2650*/  UISETP.NE.AND UP0, UPT, UR4, 0x1, UPT ;  /* 0x000000010400788c */ /* 0x002fd2000bf05270 */
[----:B------:R-:W-:Y:S05]  /*2660*/  BRA.U UP0, `(.L_x_31) ;  /* 0x0000000100407547 */ /* 0x000fea000b800000 */
[----:B------:R-:W1:Y:S08]  /*2670*/  LDC.64 R4, c[0x0][0xb10] ;  /* 0x0002c400ff047b82 */ /* 0x000e700000000a00 */
[----:B------:R-:W4:Y:S08]  /*2680*/  LDC.64 R2, c[0x0][0xb18] ;  /* 0x0002c600ff027b82 */ /* 0x000f300000000a00 */
[----:B------:R-:W2:Y:S08]  /*2690*/  LDC R6, c[0x0][0xb20] ;  /* 0x0002c800ff067b82 */ /* 0x000eb00000000800 */
[----:B------:R-:W3:Y:S01]  /*26a0*/  LDC R8, c[0x0][0xb0c] ;  /* 0x0002c300ff087b82 */ /* 0x000ee20000000800 */
[----:B-1----:R-:W-:-:S05]  /*26b0*/  IMAD.HI.U32 R4, R15, R4, RZ ;  /* 0x000000040f047227 */ /* 0x002fca00078e00ff */
[----:B------:R-:W-:Y:S01]  /*26c0*/  SHF.R.U32.HI R4, RZ, R5, R4 ;  /* 0x00000005ff047219 */ /* 0x000fe20000011604 */
[----:B----4-:R-:W-:Y:S01]  /*26d0*/  IMAD.HI.U32 R3, R13, R3, RZ ;  /* 0x000000030d037227 */ /* 0x010fe200078e00ff */
[----:B------:R-:W-:-:S04]  /*26e0*/  ISETP.NE.AND P0, PT, R2, 0x1, PT ;  /* 0x000000010200780c */ /* 0x000fc80003f05270 */
[----:B--2---:R-:W-:-:S04]  /*26f0*/  SHF.R.U32.HI R6, RZ, R6, R3 ;  /* 0x00000006ff067219 */ /* 0x004fc80000011603 */
[----:B------:R-:W-:Y:S02]  /*2700*/  SEL R3, R13, R6, !P0 ;  /* 0x000000060d037207 */ /* 0x000fe40004000000 */
[----:B---3--:R-:W-:-:S04]  /*2710*/  ISETP.NE.AND P1, PT, R8, 0x1, PT ;  /* 0x000000010800780c */ /* 0x008fc80003f25270 */
[----:B------:R-:W-:-:S05]  /*2720*/  SEL R4, R15, R4, !P1 ;  /* 0x000000040f047207 */ /* 0x000fca0004800000 */
[----:B------:R-:W-:Y:S02]  /*2730*/  IMAD.IADD R5, R3, 0x1, -R4 ;  /* 0x0000000103057824 */ /* 0x000fe400078e0a04 */
[----:B------:R-:W-:Y:S02]  /*2740*/  IMAD.IADD R3, R4, 0x1, -R3 ;  /* 0x0000000104037824 */ /* 0x000fe400078e0a03 */
[----:B------:R-:W-:Y:S02]  /*2750*/  IMAD R15, R5, R8, R15 ;  /* 0x00000008050f7224 */ /* 0x000fe400078e020f */
[----:B------:R-:W-:-:S07]  /*2760*/  IMAD R13, R3, R2, R13 ;  /* 0x00000002030d7224 */ /* 0x000fce00078e020d */
.L_x_31:
[----:B------:R-:W-:Y:S01]  /*2770*/  UMOV UR28, UR31 ;  /* 0x0000001f001c7c82 */ /* 0x000fe20008000000 */
[----:B------:R-:W-:Y:S01]  /*2780*/  PLOP3.LUT P0, PT, PT, PT, PT, 0x80, 0x8 ;  /* 0x000000000008781c */ /* 0x000fe20003f0f070 */
[----:B------:R-:W-:Y:S01]  /*2790*/  IMAD.IADD R19, R15, 0x1, R64 ;  /* 0x000000010f137824 */ /* 0x000fe200078e0240 */
[----:B------:R-:W-:Y:S01]  /*27a0*/  LOP3.LUT R10, R10, 0x1, RZ, 0x3c, !PT ;  /* 0x000000010a0a7812 */ /* 0x000fe200078e3cff */
[----:B------:R-:W-:Y:S01]  /*27b0*/  IMAD.IADD R16, R13, 0x1, R62 ;  /* 0x000000010d107824 */ /* 0x000fe200078e023e */
[----:B------:R-:W-:Y:S09]  /*27c0*/  @P3 BRA `(.L_x_32) ;  /* 0xffffffec00283947 */ /* 0x000ff2000383ffff */
[----:B------:R-:W-:Y:S01]  /*27d0*/  UIADD3 UR22, UPT, UPT, UR22, 0x40, URZ ;  /* 0x0000004016167890 */ /* 0x000fe2000fffe0ff */
[----:B------:R-:W-:-:S03]  /*27e0*/  MOV R3, UR39 ;  /* 0x0000002700037c02 */ /* 0x000fc60008000f00 */
[----:B------:R-:W-:Y:S01]  /*27f0*/  ULEA UR4, UR38, UR22, 0x3 ;  /* 0x0000001626047291 */ /* 0x000fe2000f8e18ff */
[----:B------:R-:W-:-:S08]  /*2800*/  SHF.L.U32 R3, R3, 0x1f, RZ ;  /* 0x0000001f03037819 */ /* 0x000fd000000006ff */
[----:B------:R-:W1:Y:S02]  /*2810*/  SYNCS.PHASECHK.TRANS64.TRYWAIT P0, [UR4], R3 ;  /* 0x00000003ff0075a7 */ /* 0x000e640008001104 */
[----:B-1----:R-:W-:Y:S05]  /*2820*/  @!P0 BRA `(.L_x_33) ;  /* 0x0000005c00448947 */ /* 0x002fea0003800000 */
.L_x_132:
[----:B------:R-:W-:-:S04]  /*2830*/  UIADD3 UR6, UPT, UPT, UR38, 0x1, URZ ;  /* 0x0000000126067890 */ /* 0x000fc8000fffe0ff */
[----:B------:R-:W-:-:S04]  /*2840*/  UISETP.NE.AND UP0, UPT, UR6, 0x8, UPT ;  /* 0x000000080600788c */ /* 0x000fc8000bf05270 */
[----:B------:R-:W-:Y:S02]  /*2850*/  USEL UR5, URZ, 0x1, UP0 ;  /* 0x00000001ff057887 */ /* 0x000fe40008000000 */
[----:B------:R-:W-:Y:S02]  /*2860*/  USEL UR6, UR6, URZ, UP0 ;  /* 0x000000ff06067287 */ /* 0x000fe40008000000 */
[----:B------:R-:W-:Y:S02]  /*2870*/  ULOP3.LUT UR5, UR39, UR5, URZ, 0x3c, !UPT ;  /* 0x0000000527057292 */ /* 0x000fe4000f8e3cff */
[----:B------:R-:W-:-:S04]  /*2880*/  ULEA UR4, UR6, UR22, 0x3 ;  /* 0x0000001606047291 */ /* 0x000fc8000f8e18ff */
[----:B-1----:R-:W-:-:S04]  /*2890*/  MOV R3, UR5 ;  /* 0x0000000500037c02 */ /* 0x002fc80008000f00 */
[----:B------:R-:W-:-:S04]  /*28a0*/  SHF.L.U32 R3, R3, 0x1f, RZ ;  /* 0x0000001f03037819 */ /* 0x000fc800000006ff */
[----:B------:R-:W1:Y:S02]  /*28b0*/  SYNCS.PHASECHK.TRANS64.TRYWAIT P0, [UR4], R3 ;  /* 0x00000003ff0075a7 */ /* 0x000e640008001104 */
[----:B-1----:R-:W-:Y:S05]  /*28c0*/  @!P0 BRA `(.L_x_34) ;  /* 0x0000005c00348947 */ /* 0x002fea0003800000 */
.L_x_134:
        /* <DEDUP_REMOVED lines=10> */
.L_x_136:
        /* <DEDUP_REMOVED lines=10> */
.L_x_138:
        /* <DEDUP_REMOVED lines=10> */
.L_x_140:
        /* <DEDUP_REMOVED lines=10> */
.L_x_142:
        /* <DEDUP_REMOVED lines=10> */
.L_x_144:
[----:B------:R-:W-:-:S04]  /*2bf0*/  UIADD3 UR6, UPT, UPT, UR6, 0x1, URZ ;  /* 0x0000000106067890 */ /* 0x000fc8000fffe0ff */
[----:B------:R-:W-:-:S04]  /*2c00*/  UISETP.NE.AND UP0, UPT, UR6, 0x8, UPT ;  /* 0x000000080600788c */ /* 0x000fc8000bf05270 */
[----:B------:R-:W-:Y:S02]  /*2c10*/  USEL UR4, URZ, 0x1, UP0 ;  /* 0x00000001ff047887 */ /* 0x000fe40008000000 */
[----:B------:R-:W-:Y:S02]  /*2c20*/  USEL UR6, UR6, URZ, UP0 ;  /* 0x000000ff06067287 */ /* 0x000fe40008000000 */
[----:B------:R-:W-:Y:S02]  /*2c30*/  ULOP3.LUT UR4, UR5, UR4, URZ, 0x3c, !UPT ;  /* 0x0000000405047292 */ /* 0x000fe4000f8e3cff */
[----:B------:R-:W-:-:S04]  /*2c40*/  ULEA UR6, UR6, UR22, 0x3 ;  /* 0x0000001606067291 */ /* 0x000fc8000f8e18ff */
[----:B------:R-:W-:Y:S02]  /*2c50*/  IMAD.U32 R2, RZ, RZ, UR4 ;  /* 0x00000004ff027e24 */ /* 0x000fe4000f8e00ff */
[----:B-1----:R-:W-:-:S03]  /*2c60*/  MOV R0, UR6 ;  /* 0x0000000600007c02 */ /* 0x002fc60008000f00 */
[----:B------:R-:W-:-:S07]  /*2c70*/  SHF.L.U32 R3, R2, 0x1f, RZ ;  /* 0x0000001f02037819 */ /* 0x000fce00000006ff */
.L_x_40:
[----:B-1----:R1:W4:Y:S02]  /*2c80*/  SYNCS.PHASECHK.TRANS64.TRYWAIT P0, [R0+URZ], R3 ;  /* 0x00000003000075a7 */ /* 0x00232400080011ff */
[----:B----4-:R-:W-:Y:S05]  /*2c90*/  @!P0 NANOSLEEP.SYNCS 0x989680 ;  /* 0x009896800000895d */ /* 0x010fea0003900000 */
[----:B------:R-:W4:Y:S02]  /*2ca0*/  @!P0 SYNCS.PHASECHK.TRANS64 P0, [R0+URZ], R3 ;  /* 0x00000003000085a7 */ /* 0x000f2400080010ff */
[----:B----4-:R-:W-:Y:S05]  /*2cb0*/  @P0 EXIT ;  /* 0x000000000000094d */ /* 0x010fea0003800000 */
[----:B------:R-:W-:Y:S05]  /*2cc0*/  BRA `(.L_x_40) ;  /* 0xfffffffc00ec7947 */ /* 0x000fea000383ffff */
.L_x_16:
[----:B------:R-:W-:-:S04]  /*2cd0*/  UISETP.NE.AND UP1, UPT, UR45, URZ, UPT ;  /* 0x000000ff2d00728c */ /* 0x000fc8000bf25270 */
[----:B------:R-:W-:-:S09]  /*2ce0*/  UISETP.NE.OR UP1, UPT, UR8, 0x1, UP1 ;  /* 0x000000010800788c */ /* 0x000fd20008f25670 */
[----:B------:R-:W-:Y:S05]  /*2cf0*/  BRA.U UP1, `(.L_x_41) ;  /* 0x0000000101b07547 */ /* 0x000fea000b800000 */
[----:B------:R-:W-:Y:S01]  /*2d00*/  UMOV UR4, 0x400 ;  /* 0x0000040000047882 */ /* 0x000fe20000000000 */
[----:B------:R-:W-:Y:S01]  /*2d10*/  HFMA2 R3, -RZ, RZ, 0, 5.9604644775390625e-08 ;  /* 0x00000001ff037431 */ /* 0x000fe200000001ff */
[----:B------:R-:W-:Y:S01]  /*2d20*/  ULEA UR45, UR45, UR4, 0x18 ;  /* 0x000000042d2d7291 */ /* 0x000fe2000f8ec0ff */
[----:B------:R-:W-:Y:S01]  /*2d30*/  ISETP.NE.AND P0, PT, R2, RZ, PT ;  /* 0x000000ff0200720c */ /* 0x000fe20003f05270 */
[----:B------:R-:W-:Y:S02]  /*2d40*/  IMAD.MOV.U32 R8, RZ, RZ, RZ ;  /* 0x000000ffff087224 */ /* 0x000fe400078e00ff */
[----:B------:R-:W-:Y:S02]  /*2d50*/  UIADD3 UR6, UPT, UPT, UR45, 0xd8, URZ ;  /* 0x000000d82d067890 */ /* 0x000fe4000fffe0ff */
[----:B------:R-:W-:Y:S02]  /*2d60*/  UIADD3 UR7, UPT, UPT, UR45, 0xd0, URZ ;  /* 0x000000d02d077890 */ /* 0x000fe4000fffe0ff */
[----:B------:R-:W-:-:S12]  /*2d70*/  UPRMT UR6, URZ, 0x654, UR6 ;  /* 0x00000654ff067896 */ /* 0x000fd80008000006 */
.L_x_44:
[----:B------:R-:W-:Y:S01]  /*2d80*/  SHF.L.U32 R7, R3, 0x1f, RZ ;  /* 0x0000001f03077819 */ /* 0x000fe200000006ff */
[----:B------:R-:W-:Y:S02]  /*2d90*/  IMAD.U32 R9, RZ, RZ, UR7 ;  /* 0x00000007ff097e24 */ /* 0x000fe4000f8e00ff */
[----:B------:R-:W-:Y:S01]  /*2da0*/  @!P0 IMAD.MOV.U32 R5, RZ, RZ, 0x10 ;  /* 0x00000010ff058424 */ /* 0x000fe200078e00ff */
[----:B------:R-:W1:Y:S02]  /*2db0*/  SYNCS.PHASECHK.TRANS64.TRYWAIT P1, [UR45+0xd8], R7 ;  /* 0x0000d807ff0075a7 */ /* 0x000e64000802112d */
[----:B------:R-:W-:-:S04]  /*2dc0*/  PRMT R9, R2, 0x654, R9 ;  /* 0x0000065402097816 */ /* 0x000fc80000000009 */
[----:B------:R-:W-:Y:S01]  /*2dd0*/  SEL R0, R9, R0, !P0 ;  /* 0x0000000009007207 */ /* 0x000fe20004000000 */
[----:B-1----:R-:W-:Y:S06]  /*2de0*/  @!P1 BRA `(.L_x_42) ;  /* 0x00000058007c9947 */ /* 0x002fec0003800000 */
.L_x_146:
[----:B------:R-:W-:Y:S01]  /*2df0*/  UIADD3 UR4, UPT, UPT, UR45, 0x110, URZ ;  /* 0x000001102d047890 */ /* 0x000fe2000fffe0ff */
[----:B------:R2:W-:Y:S01]  /*2e00*/  @!P0 SYNCS.ARRIVE.TRANS64.RED RZ, [R0+URZ], R5 ;  /* 0x0000000500ff89a7 */ /* 0x0005e200080004ff */
[----:B------:R-:W-:Y:S01]  /*2e10*/  UIADD3 UR5, UPT, UPT, UR45, 0xd0, URZ ;  /* 0x000000d02d057890 */ /* 0x000fe2000fffe0ff */
[----:B------:R-:W-:-:S08]  /*2e20*/  LOP3.LUT R3, R3, 0x1, RZ, 0x3c, !PT ;  /* 0x0000000103037812 */ /* 0x000fd000078e3cff */
[----:B------:R-:W-:Y:S06]  /*2e30*/  UGETNEXTWORKID.BROADCAST [UR4], [UR5] ;  /* 0x00000000040073ca */ /* 0x000fec0008000100 */
[----:B--2---:R-:W-:-:S04]  /*2e40*/  SHF.L.U32 R5, R8, 0x1f, RZ ;  /* 0x0000001f08057819 */ /* 0x004fc800000006ff */
[----:B------:R-:W2:Y:S02]  /*2e50*/  SYNCS.PHASECHK.TRANS64.TRYWAIT P1, [UR45+0xd0], R5 ;  /* 0x0000d005ff0075a7 */ /* 0x000ea4000802112d */
[----:B--2---:R-:W-:Y:S05]  /*2e60*/  @!P1 BRA `(.L_x_43) ;  /* 0x0000005800749947 */ /* 0x004fea0003800000 */
.L_x_148:
[----:B-1----:R-:W1:Y:S01]  /*2e70*/  LDS.128 R4, [UR45+0x110] ;  /* 0x0001102dff047984 */ /* 0x002e620008000c00 */
[----:B------:R-:W-:Y:S01]  /*2e80*/  LOP3.LUT R8, R8, 0x1, RZ, 0x3c, !PT ;  /* 0x0000000108087812 */ /* 0x000fe200078e3cff */
[----:B------:R-:W-:Y:S01]  /*2e90*/  @!PT LDS RZ, [RZ] ;  /* 0x00000000fffff984 */ /* 0x000fe20000000800 */
[----:B------:R-:W-:Y:S01]  /*2ea0*/  @!PT LDS RZ, [RZ] ;  /* 0x00000000fffff984 */ /* 0x000fe20000000800 */
[----:B------:R-:W-:Y:S01]  /*2eb0*/  @!PT LDS RZ, [RZ] ;  /* 0x00000000fffff984 */ /* 0x000fe20000000800 */
[----:B------:R-:W-:Y:S01]  /*2ec0*/  @!PT LDS RZ, [RZ] ;  /* 0x00000000fffff984 */ /* 0x000fe20000000800 */
[----:B------:R2:W-:Y:S06]  /*2ed0*/  MEMBAR.ALL.CTA ;  /* 0x0000000000007992 */ /* 0x0005ec0000008000 */
[----:B--2---:R-:W2:Y:S02]  /*2ee0*/  FENCE.VIEW.ASYNC.S ;  /* 0x00000000000073c6 */ /* 0x004ea40000000000 */
[----:B--2---:R-:W-:Y:S01]  /*2ef0*/  SYNCS.ARRIVE.TRANS64.RED.A1T0 RZ, [UR6], RZ ;  /* 0x000000ffffff79a7 */ /* 0x004fe20008100406 */
[----:B-1----:R-:W-:-:S13]  /*2f00*/  LOP3.LUT P1, RZ, R6, 0x1, RZ, 0xc0, !PT ;  /* 0x0000000106ff7812 */ /* 0x002fda000782c0ff */
[----:B------:R-:W-:Y:S05]  /*2f10*/  @P1 BRA `(.L_x_44) ;  /* 0xfffffffc00981947 */ /* 0x000fea000383ffff */
[----:B------:R-:W-:-:S04]  /*2f20*/  SHF.L.U32 R0, R3, 0x1f, RZ ;  /* 0x0000001f03007819 */ /* 0x000fc800000006ff */
[----:B------:R-:W1:Y:S02]  /*2f30*/  SYNCS.PHASECHK.TRANS64 P0, [UR45+0xd8], R0 ;  /* 0x0000d800ff0075a7 */ /* 0x000e64000800102d */
[----:B-1----:R-:W-:Y:S05]  /*2f40*/  @P0 EXIT ;  /* 0x000000000000094d */ /* 0x002fea0003800000 */
[----:B------:R-:W-:-:S07]  /*2f50*/  MOV R0, UR45 ;  /* 0x0000002d00007c02 */ /* 0x000fce0008000f00 */
.L_x_45:
[----:B-1----:R-:W-:-:S04]  /*2f60*/  SHF.L.U32 R5, R3, 0x1f, RZ ;  /* 0x0000001f03057819 */ /* 0x002fc800000006ff */
[----:B------:R1:W2:Y:S03]  /*2f70*/  SYNCS.PHASECHK.TRANS64.TRYWAIT P0, [R0+URZ+0xd8], R5 ;  /* 0x0000d805000075a7 */ /* 0x0002a600080011ff */
[----:B--2---:R-:W-:Y:S05]  /*2f80*/  @!P0 NANOSLEEP.SYNCS 0x989680 ;  /* 0x009896800000895d */ /* 0x004fea0003900000 */
[----:B------:R-:W2:Y:S02]  /*2f90*/  @!P0 SYNCS.PHASECHK.TRANS64 P0, [R0+URZ+0xd8], R5 ;  /* 0x0000d805000085a7 */ /* 0x000ea400080010ff */
[----:B--2---:R-:W-:Y:S05]  /*2fa0*/  @P0 EXIT ;  /* 0x000000000000094d */ /* 0x004fea0003800000 */
[----:B------:R-:W-:Y:S05]  /*2fb0*/  BRA `(.L_x_45) ;  /* 0xfffffffc00e87947 */ /* 0x000fea000383ffff */
.L_x_41:
[----:B------:R-:W-:-:S09]  /*2fc0*/  UISETP.NE.AND UP1, UPT, UR8, URZ, UPT ;  /* 0x000000ff0800728c */ /* 0x000fd2000bf25270 */
[----:B------:R-:W-:Y:S05]  /*2fd0*/  BRA.U UP1, `(.L_x_46) ;  /* 0x0000000d01787547 */ /* 0x000fea000b800000 */
[----:B------:R-:W-:Y:S01]  /*2fe0*/  UMOV UR4, 0x40 ;  /* 0x0000004000047882 */ /* 0x000fe20000000000 */
[----:B------:R-:W-:Y:S01]  /*2ff0*/  NOP ;  /* 0x0000000000007918 */ /* 0x000fe20000000000 */
[----:B------:R-:W-:Y:S01]  /*3000*/  ULEA UR4, UR45, UR4, 0x18 ;  /* 0x000000042d047291 */ /* 0x000fe2000f8ec0ff */
[----:B------:R-:W-:Y:S02]  /*3010*/  UMOV UR5, 0x400 ;  /* 0x0000040000057882 */ /* 0x000fe40000000000 */
[----:B------:R-:W-:-:S06]  /*3020*/  ULEA UR45, UR45, UR5, 0x18 ;  /* 0x000000052d2d7291 */ /* 0x000fcc000f8ec0ff */
[----:B------:R-:W1:Y:S02]  /*3030*/  LDS.U8 R0, [UR4+0x1c] ;  /* 0x00001c04ff007984 */ /* 0x000e640008000000 */
[----:B-1----:R-:W-:-:S13]  /*3040*/  ISETP.NE.AND P0, PT, R0, RZ, PT ;  /* 0x000000ff0000720c */ /* 0x002fda0003f05270 */
[----:B------:R-:W-:Y:S05]  /*3050*/  @P0 BRA `(.L_x_47) ;  /* 0x0000000000580947 */ /* 0x000fea0003800000 */
[----:B------:R-:W-:-:S13]  /*3060*/  ELECT P0, URZ, PT ;  /* 0x0000000000ff782f */ /* 0x000fda0003800000 */
[----:B------:R-:W-:Y:S05]  /*3070*/  @!P0 BRA `(.L_x_48) ;  /* 0x0000000000608947 */ /* 0x000fea0003800000 */
[----:B------:R-:W-:Y:S01]  /*3080*/  UMOV UR5, 0x10 ;  /* 0x0000001000057882 */ /* 0x000fe20000000000 */
[----:B------:R-:W-:Y:S01]  /*3090*/  HFMA2 R0, -RZ, RZ, 0, 5.9604644775390625e-08 ;  /* 0x00000001ff007431 */ /* 0x000fe200000001ff */
[----:B------:R-:W-:-:S03]  /*30a0*/  MOV R2, 0xffff ;  /* 0x0000ffff00027802 */ /* 0x000fc60000000f00 */
[----:B------:R-:W-:Y:S04]  /*30b0*/  DEPBAR.LE SB1, 0x36 ;  /* 0x00009d800000791a */ /* 0x000fe80000000000 */
[----:B------:R-:W1:Y:S02]  /*30c0*/  UTCATOMSWS.FIND_AND_SET.ALIGN UP0, UR5, UR5 ;  /* 0x00000005000575e3 */ /* 0x000e640008000800 */
[----:B-1----:R-:W-:Y:S01]  /*30d0*/  MOV R3, UR5 ;  /* 0x0000000500037c02 */ /* 0x002fe20008000f00 */
[----:B------:R-:W-:Y:S06]  /*30e0*/  BRA.U UP0, `(.L_x_49) ;  /* 0x0000000100187547 */ /* 0x000fec000b800000 */
.L_x_50:
[----:B------:R-:W-:Y:S05]  /*30f0*/  NANOSLEEP 0x64 ;  /* 0x000000640000795d */ /* 0x000fea0003800000 */
[----:B------:R-:W-:-:S05]  /*3100*/  UMOV UR5, 0x10 ;  /* 0x0000001000057882 */ /* 0x000fca0000000000 */
[----:B------:R-:W-:Y:S04]  /*3110*/  DEPBAR.LE SB1, 0x36 ;  /* 0x00009d800000791a */ /* 0x000fe80000000000 */
[----:B------:R-:W1:Y:S02]  /*3120*/  UTCATOMSWS.FIND_AND_SET.ALIGN UP0, UR5, UR5 ;  /* 0x00000005000575e3 */ /* 0x000e640008000800 */
[----:B-1----:R-:W-:Y:S01]  /*3130*/  MOV R3, UR5 ;  /* 0x0000000500037c02 */ /* 0x002fe20008000f00 */
[----:B------:R-:W-:Y:S05]  /*3140*/  BRA.U !UP0, `(.L_x_50) ;  /* 0xfffffffd08e87547 */ /* 0x000fea000b83ffff */
.L_x_49:
[-C--:B------:R-:W-:Y:S02]  /*3150*/  SHF.L.U32 R2, R2, R3.reuse, RZ ;  /* 0x0000000302027219 */ /* 0x080fe400000006ff */
[----:B------:R-:W-:Y:S01]  /*3160*/  SHF.L.U32 R0, R0, R3, RZ ;  /* 0x0000000300007219 */ /* 0x000fe200000006ff */
[----:B------:R-:W-:Y:S02]  /*3170*/  IMAD.SHL.U32 R3, R3, 0x20, RZ ;  /* 0x0000002003037824 */ /* 0x000fe400078e00ff */
[----:B------:R1:W-:Y:S04]  /*3180*/  ATOMS.OR RZ, [UR4+0x14], R2 ;  /* 0x00001402ffff798c */ /* 0x0003e8000b000004 */
[----:B------:R1:W-:Y:S04]  /*3190*/  ATOMS.OR RZ, [UR4+0x18], R0 ;  /* 0x00001800ffff798c */ /* 0x0003e8000b000004 */
[----:B------:R1:W-:Y:S01]  /*31a0*/  STS [UR45+0x120], R3 ;  /* 0x00012003ff007988 */ /* 0x0003e2000800082d */
[----:B------:R-:W-:Y:S05]  /*31b0*/  BRA `(.L_x_48) ;  /* 0x0000000000107947 */ /* 0x000fea0003800000 */
.L_x_47:
[----:B------:R-:W-:Y:S02]  /*31c0*/  MOV R0, 0xffffffff ;  /* 0xffffffff00007802 */ /* 0x000fe40000000f00 */
[----:B------:R-:W-:-:S03]  /*31d0*/  MOV R2, 0x3200 ;  /* 0x0000320000027802 */ /* 0x000fc60000000f00 */
[----:B------:R1:W-:Y:S04]  /*31e0*/  STS [UR45+0x120], R0 ;  /* 0x00012000ff007988 */ /* 0x0003e8000800082d */
[----:B-1-3-5:R-:W-:Y:S05]  /*31f0*/  CALL.REL.NOINC `($__internal_1_$__cuda_sm10x_tcgen05_guardrail_trap_phase_invalid_during_alloc) ;  /* 0x0000005c00847944 */ /* 0x02afea0003c00000 */
.L_x_48:
[----:B------:R-:W-:Y:S05]  /*3200*/  WARPSYNC.ALL ;  /* 0x0000000000007948 */ /* 0x000fea0003800000 */
[----:B------:R-:W2:Y:S01]  /*3210*/  S2UR UR6, SR_CgaCtaId ;  /* 0x00000000000679c3 */ /* 0x000ea20000008800 */
[----:B------:R-:W-:Y:S01]  /*3220*/  UMOV UR4, 0x400 ;  /* 0x0000040000047882 */ /* 0x000fe20000000000 */
[----:B------:R-:W-:-:S06]  /*3230*/  NOP ;  /* 0x0000000000007918 */ /* 0x000fcc0000000000 */
[----:B------:R-:W-:Y:S06]  /*3240*/  BAR.ARV 0x6, 0xa0 ;  /* 0x0182800000007b1d */ /* 0x000fec0000002000 */
[----:B------:R-:W-:Y:S01]  /*3250*/  IMAD.MOV.U32 R8, RZ, RZ, 0x1 ;  /* 0x00000001ff087424 */ /* 0x000fe200078e00ff */
[----:B------:R-:W-:Y:S01]  /*3260*/  UMOV UR15, URZ ;  /* 0x000000ff000f7c82 */ /* 0x000fe20008000000 */
[----:B------:R-:W-:Y:S01]  /*3270*/  UMOV UR14, URZ ;  /* 0x000000ff000e7c82 */ /* 0x000fe20008000000 */
[----:B------:R-:W-:Y:S01]  /*3280*/  UMOV UR24, 0x0 ;  /* 0x0000000000187882 */ /* 0x000fe20000000000 */
[----:B------:R-:W-:Y:S01]  /*3290*/  UMOV UR25, 0x4210010 ;  /* 0x0421001000197882 */ /* 0x000fe20000000000 */
[----:B------:R-:W-:Y:S01]  /*32a0*/  UMOV UR22, 0x0 ;  /* 0x0000000000167882 */ /* 0x000fe20000000000 */
[----:B------:R-:W-:Y:S01]  /*32b0*/  UMOV UR23, 0x4210010 ;  /* 0x0421001000177882 */ /* 0x000fe20000000000 */
[----:B------:R-:W-:Y:S01]  /*32c0*/  UMOV UR20, 0x0 ;  /* 0x0000000000147882 */ /* 0x000fe20000000000 */
[----:B------:R-:W-:Y:S01]  /*32d0*/  UMOV UR21, 0x4210010 ;  /* 0x0421001000157882 */ /* 0x000fe20000000000 */
[----:B------:R-:W-:Y:S01]  /*32e0*/  UMOV UR18, 0x0 ;  /* 0x0000000000127882 */ /* 0x000fe20000000000 */
[----:B--2---:R-:W-:Y:S01]  /*32f0*/  ULEA UR6, UR6, UR4, 0x18 ;  /* 0x0000000406067291 */ /* 0x004fe2000f8ec0ff */
[----:B------:R-:W2:Y:S03]  /*3300*/  LDCU.64 UR4, c[0x0][0x388] ;  /* 0x00007100ff0477ac */ /* 0x000ea60008000a00 */
[----:B------:R-:W-:-:S02]  /*3310*/  UIADD3 UR9, UPT, UPT, UR6, 0x4400, URZ ;  /* 0x0000440006097890 */ /* 0x000fc4000fffe0ff */
[----:B------:R-:W-:-:S03]  /*3320*/  UIADD3 UR10, UPT, UPT, UR6, 0x14400, URZ ;  /* 0x00014400060a7890 */ /* 0x000fc6000fffe0ff */
[----:B------:R-:W1:Y:S01]  /*3330*/  LDS R9, [UR6+0x120] ;  /* 0x00012006ff097984 */ /* 0x000e620008000800 */
[----:B------:R-:W-:Y:S02]  /*3340*/  USHF.R.U32.HI UR9, URZ, 0x4, UR9 ;  /* 0x00000004ff097899 */ /* 0x000fe40008011609 */
[----:B------:R-:W-:Y:S02]  /*3350*/  USHF.R.U32.HI UR10, URZ, 0x4, UR10 ;  /* 0x00000004ff0a7899 */ /* 0x000fe4000801160a */
[----:B------:R-:W-:Y:S02]  /*3360*/  ULOP3.LUT UR9, UR9, 0x3fff, URZ, 0xc0, !UPT ;  /* 0x00003fff09097892 */ /* 0x000fe4000f8ec0ff */
[----:B------:R-:W-:Y:S02]  /*3370*/  ULOP3.LUT UR10, UR10, 0x3fff, URZ, 0xc0, !UPT ;  /* 0x00003fff0a0a7892 */ /* 0x000fe4000f8ec0ff */
[----:B------:R-:W-:Y:S02]  /*3380*/  ULOP3.LUT UR9, UR9, 0x10000, URZ, 0xfc, !UPT ;  /* 0x0001000009097892 */ /* 0x000fe4000f8efcff */
[----:B--2---:R-:W-:-:S02]  /*3390*/  UIADD3 UR7, UPT, UPT, UR4, 0x3f, URZ ;  /* 0x0000003f04077890 */ /* 0x004fc4000fffe0ff */
[----:B------:R-:W-:Y:S02]  /*33a0*/  ULOP3.LUT UR10, UR10, 0x2000000, URZ, 0xfc, !UPT ;  /* 0x020000000a0a7892 */ /* 0x000fe4000f8efcff */
[----:B------:R-:W-:Y:S01]  /*33b0*/  USHF.R.S32.HI UR4, URZ, 0x1f, UR7 ;  /* 0x0000001fff047899 */ /* 0x000fe20008011407 */
[----:B------:R-:W-:-:S03]  /*33c0*/  UMOV UR19, 0x4210010 ;  /* 0x0421001000137882 */ /* 0x000fc60000000000 */
[----:B------:R-:W-:-:S04]  /*33d0*/  ULEA.HI UR7, UR4, UR7, URZ, 0x6 ;  /* 0x0000000704077291 */ /* 0x000fc8000f8f30ff */
[----:B------:R-:W-:-:S03]  /*33e0*/  USHF.R.S32.HI UR7, URZ, 0x6, UR7 ;  /* 0x00000006ff077899 */ /* 0x000fc60008011407 */
[----:B------:R-:W2:Y:S01]  /*33f0*/  LDCU UR4, c[0x0][0x390] ;  /* 0x00007200ff0477ac */ /* 0x000ea20008000800 */
[----:B------:R-:W-:Y:S02]  /*3400*/  UIMAD UR7, UR7, UR5, URZ ;  /* 0x00000005070772a4 */ /* 0x000fe4000f8e02ff */
[----:B------:R-:W-:-:S04]  /*3410*/  UIADD3 UR5, UPT, UPT, UR6, 0xd8, URZ ;  /* 0x000000d806057890 */ /* 0x000fc8000fffe0ff */
[----:B------:R-:W-:Y:S01]  /*3420*/  UPRMT UR5, URZ, 0x654, UR5 ;  /* 0x00000654ff057896 */ /* 0x000fe20008000005 */
[C---:B-1----:R-:W-:Y:S01]  /*3430*/  VIADD R3, R9.reuse, 0x80 ;  /* 0x0000008009037836 */ /* 0x042fe20000000000 */
[----:B------:R-:W-:Y:S01]  /*3440*/  LOP3.LUT R2, R9, 0xffff, RZ, 0xc0, !PT ;  /* 0x0000ffff09027812 */ /* 0x000fe200078ec0ff */
[----:B--2---:R-:W-:-:S03]  /*3450*/  UIMAD UR4, UR7, UR4, URZ ;  /* 0x00000004070472a4 */ /* 0x004fc6000f8e02ff */
[----:B------:R-:W-:Y:S01]  /*3460*/  LOP3.LUT R3, R3, 0xffff, RZ, 0xc0, !PT ;  /* 0x0000ffff03037812 */ /* 0x000fe200078ec0ff */
[----:B------:R-:W-:-:S04]  /*3470*/  UIADD3 UR16, UPT, UPT, UR4, -0x1, URZ ;  /* 0xffffffff04107890 */ /* 0x000fc8000fffe0ff */
[----:B------:R1:W-:Y:S01]  /*3480*/  STL.64 [R1], R2 ;  /* 0x0000000201007387 */ /* 0x0003e20000100a00 */
[----:B------:R-:W-:Y:S01]  /*3490*/  UISETP.GE.AND UP2, UPT, UR4, 0x1, UPT ;  /* 0x000000010400788c */ /* 0x000fe2000bf46270 */
[----:B-1----:R-:W-:-:S10]  /*34a0*/  CS2R R2, SRZ ;  /* 0x0000000000027805 */ /* 0x002fd4000001ff00 */
.L_x_57:
[----:B-1----:R-:W-:-:S04]  /*34b0*/  SHF.L.U32 R5, R3, 0x1f, RZ ;  /* 0x0000001f03057819 */ /* 0x002fc800000006ff */
[----:B------:R-:W1:Y:S02]  /*34c0*/  SYNCS.PHASECHK.TRANS64.TRYWAIT P0, [UR6+0xd0], R5 ;  /* 0x0000d005ff0075a7 */ /* 0x000e640008001106 */
[----:B-12-4-:R-:W-:Y:S05]  /*34d0*/  @!P0 BRA `(.L_x_51) ;  /* 0x0000005000f08947 */ /* 0x016fea0003800000 */
.L_x_150:
[----:B-1----:R-:W1:Y:S01]  /*34e0*/  LDS.128 R4, [UR6+0x110] ;  /* 0x00011006ff047984 */ /* 0x002e620008000c00 */
[----:B------:R-:W-:Y:S01]  /*34f0*/  ULEA UR8, UR15, UR6, 0x3 ;  /* 0x000000060f087291 */ /* 0x000fe2000f8e18ff */
[----:B------:R-:W-:Y:S01]  /*3500*/  SHF.L.U32 R0, R8, 0x1f, RZ ;  /* 0x0000001f08007819 */ /* 0x000fe200000006ff */
[----:B------:R-:W-:Y:S01]  /*3510*/  @!PT LDS RZ, [RZ] ;  /* 0x00000000fffff984 */ /* 0x000fe20000000800 */
[----:B------:R-:W-:Y:S01]  /*3520*/  @!PT LDS RZ, [RZ] ;  /* 0x00000000fffff984 */ /* 0x000fe20000000800 */
[----:B------:R-:W-:Y:S01]  /*3530*/  @!PT LDS RZ, [RZ] ;  /* 0x00000000fffff984 */ /* 0x000fe20000000800 */
[----:B------:R-:W-:Y:S01]  /*3540*/  @!PT LDS RZ, [RZ] ;  /* 0x00000000fffff984 */ /* 0x000fe20000000800 */
[----:B------:R2:W-:Y:S06]  /*3550*/  MEMBAR.ALL.CTA ;  /* 0x0000000000007992 */ /* 0x0005ec0000008000 */
[----:B--2---:R-:W2:Y:S02]  /*3560*/  FENCE.VIEW.ASYNC.S ;  /* 0x00000000000073c6 */ /* 0x004ea40000000000 */
[----:B--2---:R-:W-:Y:S01]  /*3570*/  SYNCS.ARRIVE.TRANS64.RED.A1T0 RZ, [UR5], RZ ;  /* 0x000000ffffff79a7 */ /* 0x004fe20008100405 */
[----:B------:R-:W2:Y:S01]  /*3580*/  SYNCS.PHASECHK.TRANS64.TRYWAIT P0, [UR8+0xf0], R0 ;  /* 0x0000f000ff0075a7 */ /* 0x000ea20008001108 */
[----:B-1----:R-:W-:Y:S01]  /*3590*/  LOP3.LUT P3, RZ, R6, 0x1, RZ, 0xc0, !PT ;  /* 0x0000000106ff7812 */ /* 0x002fe2000786c0ff */
[----:B--2---:R-:W-:-:S12]  /*35a0*/  @!P0 BRA `(.L_x_52) ;  /* 0x0000005000d48947 */ /* 0x004fd80003800000 */
.L_x_152:
[----:B------:R-:W-:Y:S05]  /*35b0*/  BRA.U !UP2, `(.L_x_53) ;  /* 0x000000010af07547 */ /* 0x000fea000b800000 */
[----:B-1----:R-:W-:Y:S01]  /*35c0*/  IMAD.U32 R0, RZ, RZ, UR15 ;  /* 0x0000000fff007e24 */ /* 0x002fe2000f8e00ff */
[----:B------:R-:W-:-:S04]  /*35d0*/  ULEA UR4, UR14, UR6, 0x3 ;  /* 0x000000060e047291 */ /* 0x000fc8000f8e18ff */
[----:B------:R-:W-:Y:S02]  /*35e0*/  LEA R4, R0, R1, 0x2 ;  /* 0x0000000100047211 */ /* 0x000fe400078e10ff */
[----:B------:R-:W-:-:S04]  /*35f0*/  SHF.L.U32 R0, R2, 0x1f, RZ ;  /* 0x0000001f02007819 */ /* 0x000fc800000006ff */
[----:B------:R-:W5:Y:S01]  /*3600*/  LDL R4, [R4] ;  /* 0x0000000004047983 */ /* 0x000f620000100800 */
[----:B------:R1:W2:Y:S01]  /*3610*/  SYNCS.PHASECHK.TRANS64.TRYWAIT P2, [UR4], R0 ;  /* 0x00000000ff0075a7 */ /* 0x0002a20008041104 */
[----:B------:R-:W-:Y:S01]  /*3620*/  UPLOP3.LUT UP3, UPT, UPT, UPT, UPT, 0x40, 0x4 ;  /* 0x000000000004789c */ /* 0x000fe20003f6e870 */
[----:B------:R-:W-:Y:S01]  /*3630*/  UMOV UR13, UR16 ;  /* 0x00000010000d7c82 */ /* 0x000fe20008000000 */
[----:B------:R-:W-:-:S09]  /*3640*/  UMOV UR12, UR14 ;  /* 0x0000000e000c7c82 */ /* 0x000fd20008000000 */
.L_x_56:
[----:B----4-:R-:W-:Y:S01]  /*3650*/  ULEA UR7, UR12, UR6, 0x3 ;  /* 0x000000060c077291 */ /* 0x010fe2000f8e18ff */
[----:B-12---:R-:W-:Y:S11]  /*3660*/  @P2 BRA `(.L_x_54) ;  /* 0x00000000000c2947 */ /* 0x006ff60003800000 */
[----:B------:R-:W-:Y:S04]  /*3670*/  SHF.L.U32 R5, R2, 0x1f, RZ ;  /* 0x0000001f02057819 */ /* 0x000fe800000006ff */
[----:B------:R-:W2:Y:S02]  /*3680*/  SYNCS.PHASECHK.TRANS64.TRYWAIT P0, [UR7], R5 ;  /* 0x00000005ff0075a7 */ /* 0x000ea40008001107 */
[----:B--2---:R-:W-:Y:S05]  /*3690*/  @!P0 BRA `(.L_x_55) ;  /* 0x0000005000b08947 */ /* 0x004fea0003800000 */
.L_x_54:
[----:B------:R-:W-:Y:S01]  /*36a0*/  UISETP.NE.AND UP0, UPT, UR13, URZ, UPT ;  /* 0x000000ff0d00728c */ /* 0x000fe2000bf05270 */
[----:B------:R-:W-:Y:S01]  /*36b0*/  PLOP3.LUT P2, PT, PT, PT, PT, 0x80, 0x8 ;  /* 0x000000000008781c */ /* 0x000fe20003f4f070 */
[----:B------:R-:W-:Y:S01]  /*36c0*/  UIADD3 UR14, UPT, UPT, UR12, 0x1, URZ ;  /* 0x000000010c0e7890 */ /* 0x000fe2000fffe0ff */
[----:B------:R-:W-:Y:S03]  /*36d0*/  ELECT P1, URZ, PT ;  /* 0x0000000000ff782f */ /* 0x000fe60003820000 */
[----:B------:R-:W-:Y:S01]  /*36e0*/  UISETP.NE.AND UP1, UPT, UR14, 0x8, UPT ;  /* 0x000000080e00788c */ /* 0x000fe2000bf25270 */
[----:B------:R-:W-:Y:S01]  /*36f0*/  PLOP3.LUT P0, PT, PT, PT, UP0, 0x80, 0x8 ;  /* 0x000000000008781c */ /* 0x000fe20003f0f008 */
[----:B------:R-:W-:Y:S02]  /*3700*/  ULEA UR26, UR12, UR10, 0xa ;  /* 0x0000000a0c1a7291 */ /* 0x000fe4000f8e50ff */
[----:B------:R-:W-:Y:S02]  /*3710*/  USEL UR11, URZ, 0x1, UP1 ;  /* 0x00000001ff0b7887 */ /* 0x000fe40008800000 */
[----:B------:R-:W-:Y:S02]  /*3720*/  USEL UR14, UR14, URZ, UP1 ;  /* 0x000000ff0e0e7287 */ /* 0x000fe40008800000 */
[----:B------:R-:W-:Y:S02]  /*3730*/  ULEA UR28, UR12, UR9, 0x9 ;  /* 0x000000090c1c7291 */ /* 0x000fe4000f8e48ff */
[----:B------:R-:W-:Y:S01]  /*3740*/  @UP0 ULEA UR4, UR14, UR6, 0x3 ;  /* 0x000000060e040291 */ /* 0x000fe2000f8e18ff */
[----:B------:R-:W-:Y:S01]  /*3750*/  LOP3.LUT R2, R2, UR11, RZ, 0x3c, !PT ;  /* 0x0000000b02027c12 */ /* 0x000fe2000f8e3cff */
[----:B------:R-:W-:Y:S02]  /*3760*/  UIADD3 UR36, UPT, UPT, UR26, 0x80, URZ ;  /* 0x000000801a247890 */ /* 0x000fe4000fffe0ff */
[----:B------:R-:W-:Y:S01]  /*3770*/  UIADD3 UR34, UPT, UPT, UR28, 0x2, URZ ;  /* 0x000000021c227890 */ /* 0x000fe2000fffe0ff */
[----:B-1----:R-:W-:Y:S01]  /*3780*/  @P0 SHF.L.U32 R0, R2, 0x1f, RZ ;  /* 0x0000001f02000819 */ /* 0x002fe200000006ff */
[----:B------:R-:W-:Y:S02]  /*3790*/  UIADD3 UR32, UPT, UPT, UR26, 0x100, URZ ;  /* 0x000001001a207890 */ /* 0x000fe4000fffe0ff */
[----:B------:R-:W-:Y:S01]  /*37a0*/  UIADD3 UR30, UPT, UPT, UR28, 0x4, URZ ;  /* 0x000000041c1e7890 */ /* 0x000fe2000fffe0ff */
[----:B------:R4:W1:Y:S01]  /*37b0*/  @P0 SYNCS.PHASECHK.TRANS64.TRYWAIT P2, [UR4], R0 ;  /* 0x00000000ff0005a7 */ /* 0x0008620008041104 */
[----:B------:R-:W-:Y:S02]  /*37c0*/  ELECT P0, URZ, PT ;  /* 0x0000000000ff782f */ /* 0x000fe40003800000 */
[C---:B-----5:R-:W-:Y:S01]  /*37d0*/  @P1 R2UR.BROADCAST UR4, R4.reuse ;  /* 0x00000000040412ca */ /* 0x060fe200008e0000 */
[----:B------:R-:W-:Y:S10]  /*37e0*/  UIADD3 UR7, UPT, UPT, UR7, 0x40, URZ ;  /* 0x0000004007077890 */ /* 0x000ff4000fffe0ff */
[C---:B------:R-:W-:Y:S02]  /*37f0*/  @P0 R2UR.BROADCAST UR11, R4.reuse ;  /* 0x00000000040b02ca */ /* 0x040fe400008e0000 */
[----:B------:R-:W-:Y:S01]  /*3800*/  ELECT P0, URZ, PT ;  /* 0x0000000000ff782f */ /* 0x000fe20003800000 */
[----:B------:R-:W-:Y:S01]  /*3810*/  UMOV UR27, 0x40004040 ;  /* 0x40004040001b7882 */ /* 0x000fe20000000000 */
[----:B------:R-:W-:Y:S01]  /*3820*/  UMOV UR29, 0x40004040 ;  /* 0x40004040001d7882 */ /* 0x000fe20000000000 */
[----:B------:R-:W-:Y:S01]  /*3830*/  UMOV UR37, 0x40004040 ;  /* 0x4000404000257882 */ /* 0x000fe20000000000 */
[----:B------:R-:W-:Y:S01]  /*3840*/  UMOV UR35, 0x40004040 ;  /* 0x4000404000237882 */ /* 0x000fe20000000000 */
[----:B------:R-:W-:Y:S01]  /*3850*/  UMOV UR33, 0x40004040 ;  /* 0x4000404000217882 */ /* 0x000fe20000000000 */
[----:B------:R-:W-:Y:S01]  /*3860*/  UMOV UR31, 0x40004040 ;  /* 0x40004040001f7882 */ /* 0x000fe20000000000 */
[----:B------:R-:W-:Y:S01]  /*3870*/  UMOV UR12, UR14 ;  /* 0x0000000e000c7c82 */ /* 0x000fe20008000000 */
[----:B------:R2:W-:Y:S01]  /*3880*/  UTCHMMA gdesc[UR28], gdesc[UR26], tmem[UR4], tmem[UR24], idesc[UR25], UP3 ;  /* 0x00ff181a1c0075ea */ /* 0x0005e20009800004 */
[----:B------:R-:W-:Y:S02]  /*3890*/  UPLOP3.LUT UP3, UPT, UPT, UPT, UPT, 0x80, 0x8 ;  /* 0x000000000008789c */ /* 0x000fe40003f6f070 */
[----:B------:R3:W-:Y:S01]  /*38a0*/  UTCHMMA gdesc[UR34], gdesc[UR36], tmem[UR11], tmem[UR22], idesc[UR23], UPT ;  /* 0x00ff1624220075ea */ /* 0x0007e2000b80000b */
[----:B--2---:R-:W-:Y:S01]  /*38b0*/  UIADD3 UR26, UPT, UPT, UR26, 0x180, URZ ;  /* 0x000001801a1a7890 */ /* 0x004fe2000fffe0ff */
[C---:B------:R-:W-:Y:S02]  /*38c0*/  @P0 R2UR.BROADCAST UR4, R4.reuse ;  /* 0x00000000040402ca */ /* 0x040fe400008e0000 */
[----:B------:R-:W-:Y:S11]  /*38d0*/  ELECT P0, URZ, PT ;  /* 0x0000000000ff782f */ /* 0x000ff60003800000 */
[----:B------:R-:W-:Y:S02]  /*38e0*/  @!UPT UIADD3 URZ, UPT, UPT, URZ, URZ, URZ ;  /* 0x000000fffffff290 */ /* 0x000fe4000fffe0ff */
[----:B---3--:R-:W-:Y:S01]  /*38f0*/  @P0 R2UR.BROADCAST UR11, R4 ;  /* 0x00000000040b02ca */ /* 0x008fe200008e0000 */
[----:B------:R-:W-:Y:S01]  /*3900*/  UIADD3 UR28, UPT, UPT, UR28, 0x6, URZ ;  /* 0x000000061c1c7890 */ /* 0x000fe2000fffe0ff */
[----:B------:R2:W-:Y:S11]  /*3910*/  UTCHMMA gdesc[UR30], gdesc[UR32], tmem[UR4], tmem[UR20], idesc[UR21], UPT ;  /* 0x00ff14201e0075ea */ /* 0x0005f6000b800004 */
[----:B------:R4:W-:Y:S01]  /*3920*/  UTCHMMA gdesc[UR28], gdesc[UR26], tmem[UR11], tmem[UR18], idesc[UR19], UPT ;  /* 0x00ff121a1c0075ea */ /* 0x0009e2000b80000b */
[----:B------:R4:W-:Y:S01]  /*3930*/  UTCBAR [UR7], URZ ;  /* 0x000000ff070073e9 */ /* 0x0009e200080000ff */
[----:B--2---:R-:W-:Y:S02]  /*3940*/  UIADD3 UR4, UPT, UPT, UR13, 0x1, URZ ;  /* 0x000000010d047890 */ /* 0x004fe4000fffe0ff */
[----:B------:R-:W-:Y:S02]  /*3950*/  UIADD3 UR13, UPT, UPT, UR13, -0x1, URZ ;  /* 0xffffffff0d0d7890 */ /* 0x000fe4000fffe0ff */
[----:B------:R-:W-:Y:S09]  /*3960*/  UISETP.GT.U32.AND UP0, UPT, UR4, 0x1, UPT ;  /* 0x000000010400788c */ /* 0x000ff2000bf04070 */
[----:B------:R-:W-:Y:S05]  /*3970*/  BRA.U UP0, `(.L_x_56) ;  /* 0xfffffffd00347547 */ /* 0x000fea000b83ffff */
.L_x_53:
[----:B------:R-:W-:Y:S01]  /*3980*/  UIADD3 UR15, UPT, UPT, UR15, 0x1, URZ ;  /* 0x000000010f0f7890 */ /* 0x000fe2000fffe0ff */
[----:B------:R-:W-:Y:S01]  /*3990*/  LOP3.LUT R3, R3, 0x1, RZ, 0x3c, !PT ;  /* 0x0000000103037812 */ /* 0x000fe200078e3cff */
[----:B------:R-:W-:Y:S02]  /*39a0*/  UIADD3 UR8, UPT, UPT, UR8, 0xe0, URZ ;  /* 0x000000e008087890 */ /* 0x000fe4000fffe0ff */
[----:B------:R-:W-:-:S04]  /*39b0*/  UISETP.NE.AND UP0, UPT, UR15, 0x2, UPT ;  /* 0x000000020f00788c */ /* 0x000fc8000bf05270 */
[----:B------:R-:W-:Y:S02]  /*39c0*/  USEL UR4, URZ, 0x1, UP0 ;  /* 0x00000001ff047887 */ /* 0x000fe40008000000 */
[----:B------:R-:W-:Y:S01]  /*39d0*/  USEL UR15, UR15, URZ, UP0 ;  /* 0x000000ff0f0f7287 */ /* 0x000fe20008000000 */
[----:B------:R2:W-:Y:S03]  /*39e0*/  UTCBAR [UR8], URZ ;  /* 0x000000ff080073e9 */ /* 0x0005e600080000ff */
[----:B------:R-:W-:Y:S01]  /*39f0*/  LOP3.LUT R8, R8, UR4, RZ, 0x3c, !PT ;  /* 0x0000000408087c12 */ /* 0x000fe2000f8e3cff */
[----:B------:R-:W-:Y:S07]  /*3a00*/  @P3 BRA `(.L_x_57) ;  /* 0xfffffff800a83947 */ /* 0x000fee000383ffff */
[----:B------:R-:W3:Y:S01]  /*3a10*/  S2UR UR4, SR_CgaCtaId ;  /* 0x00000000000479c3 */ /* 0x000ee20000008800 */
[----:B------:R-:W-:Y:S01]  /*3a20*/  ELECT P0, URZ, PT ;  /* 0x0000000000ff782f */ /* 0x000fe20003800000 */
[----:B-1--4-:R-:W-:Y:S01]  /*3a30*/  IMAD.MOV.U32 R0, RZ, RZ, 0x1 ;  /* 0x00000001ff007424 */ /* 0x012fe200078e00ff */
[----:B------:R-:W-:Y:S01]  /*3a40*/  UIADD3 UR6, UPT, UPT, UR6, 0xf0, URZ ;  /* 0x000000f006067890 */ /* 0x000fe2000fffe0ff */
[----:B------:R-:W-:Y:S01]  /*3a50*/  SHF.L.U32 R3, R8, 0x1f, RZ ;  /* 0x0000001f08037819 */ /* 0x000fe200000006ff */
[----:B------:R-:W-:-:S03]  /*3a60*/  UMOV UR5, 0x40 ;  /* 0x0000004000057882 */ /* 0x000fc60000000000 */
[----:B------:R-:W-:Y:S01]  /*3a70*/  UVIRTCOUNT.DEALLOC.SMPOOL 0x80 ;  /* 0x000000800000784c */ /* 0x000fe20000000000 */
[----:B---3--:R-:W-:Y:S02]  /*3a80*/  ULEA UR4, UR4, UR5, 0x18 ;  /* 0x0000000504047291 */ /* 0x008fe4000f8ec0ff */
[----:B------:R-:W-:-:S07]  /*3a90*/  ULEA UR5, UR15, UR6, 0x3 ;  /* 0x000000060f057291 */ /* 0x000fce000f8e18ff */
[----:B------:R1:W-:Y:S02]  /*3aa0*/  @P0 STS.U8 [UR4+0x1c], R0 ;  /* 0x00001c00ff000988 */ /* 0x0003e40008000004 */
[----:B------:R-:W3:Y:S02]  /*3ab0*/  SYNCS.PHASECHK.TRANS64.TRYWAIT P0, [UR5], R3 ;  /* 0x00000003ff0075a7 */ /* 0x000ee40008001105 */
[----:B-1-3--:R-:W-:Y:S05]  /*3ac0*/  @!P0 BRA `(.L_x_58) ;  /* 0x0000004c00bc8947 */ /* 0x00afea0003800000 */
.L_x_155:
[----:B------:R-:W-:-:S04]  /*3ad0*/  UIADD3 UR7, UPT, UPT, UR15, 0x1, URZ ;  /* 0x000000010f077890 */ /* 0x000fc8000fffe0ff */
[----:B------:R-:W-:-:S04]  /*3ae0*/  UISETP.NE.AND UP0, UPT, UR7, 0x2, UPT ;  /* 0x000000020700788c */ /* 0x000fc8000bf05270 */
[----:B------:R-:W-:Y:S02]  /*3af0*/  USEL UR5, URZ, 0x1, UP0 ;  /* 0x00000001ff057887 */ /* 0x000fe40008000000 */
[----:B------:R-:W-:-:S04]  /*3b00*/  USEL UR7, UR7, URZ, UP0 ;  /* 0x000000ff07077287 */ /* 0x000fc80008000000 */
[----:B------:R-:W-:Y:S01]  /*3b10*/  ULEA UR7, UR7, UR6, 0x3 ;  /* 0x0000000607077291 */ /* 0x000fe2000f8e18ff */
[----:B-1----:R-:W-:-:S04]  /*3b20*/  LOP3.LUT R3, R8, UR5, RZ, 0x3c, !PT ;  /* 0x0000000508037c12 */ /* 0x002fc8000f8e3cff */
[----:B------:R-:W-:-:S04]  /*3b30*/  SHF.L.U32 R3, R3, 0x1f, RZ ;  /* 0x0000001f03037819 */ /* 0x000fc800000006ff */
[----:B------:R-:W1:Y:S02]  /*3b40*/  SYNCS.PHASECHK.TRANS64.TRYWAIT P0, [UR7], R3 ;  /* 0x00000003ff0075a7 */ /* 0x000e640008001107 */
[----:B-1----:R-:W-:Y:S05]  /*3b50*/  @!P0 BRA `(.L_x_59) ;  /* 0x0000004c00b08947 */ /* 0x002fea0003800000 */
.L_x_157:
[----:B------:R-:W-:Y:S01]  /*3b60*/  NOP ;  /* 0x0000000000007918 */ /* 0x000fe20000000000 */
[----:B-1----:R-:W1:Y:S01]  /*3b70*/  LDS R0, [UR4+0x14] ;  /* 0x00001404ff007984 */ /* 0x002e620008000800 */
[----:B------:R-:W-:Y:S01]  /*3b80*/  LOP3.LUT R2, R9, 0xffff, RZ, 0xc0, !PT ;  /* 0x0000ffff09027812 */ /* 0x000fe200078ec0ff */
[----:B------:R-:W-:Y:S02]  /*3b90*/  IMAD.MOV.U32 R3, RZ, RZ, 0xffff ;  /* 0x0000ffffff037424 */ /* 0x000fe400078e00ff */
[----:B------:R-:W-:Y:S01]  /*3ba0*/  IMAD.MOV.U32 R5, RZ, RZ, 0x1 ;  /* 0x00000001ff057424 */ /* 0x000fe200078e00ff */
[----:B------:R-:W-:-:S04]  /*3bb0*/  SHF.R.U32.HI R2, RZ, 0x5, R2 ;  /* 0x00000005ff027819 */ /* 0x000fc80000011602 */
[-C--:B------:R-:W-:Y:S02]  /*3bc0*/  SHF.L.U32 R3, R3, R2.reuse, RZ ;  /* 0x0000000203037219 */ /* 0x080fe400000006ff */
[----:B------:R-:W-:Y:S02]  /*3bd0*/  SHF.L.U32 R5, R5, R2, RZ ;  /* 0x0000000205057219 */ /* 0x000fe400000006ff */
[----:B-1----:R-:W-:-:S04]  /*3be0*/  LOP3.LUT R0, R0, R3, RZ, 0xc0, !PT ;  /* 0x0000000300007212 */ /* 0x002fc800078ec0ff */
[----:B------:R-:W-:-:S13]  /*3bf0*/  ISETP.NE.AND P0, PT, R0, R3, PT ;  /* 0x000000030000720c */ /* 0x000fda0003f05270 */
[----:B------:R-:W-:Y:S05]  /*3c00*/  @P0 BRA `(.L_x_60) ;  /* 0x00000000005c0947 */ /* 0x000fea0003800000 */
[----:B------:R-:W1:Y:S02]  /*3c10*/  LDS R0, [UR4+0x18] ;  /* 0x00001804ff007984 */ /* 0x000e640008000800 */
[----:B-1----:R-:W-:-:S04]  /*3c20*/  LOP3.LUT R0, R0, R5, RZ, 0xc0, !PT ;  /* 0x0000000500007212 */ /* 0x002fc800078ec0ff */
[----:B------:R-:W-:-:S13]  /*3c30*/  ISETP.NE.AND P0, PT, R0, R5, PT ;  /* 0x000000050000720c */ /* 0x000fda0003f05270 */
[----:B------:R-:W-:Y:S05]  /*3c40*/  @P0 BRA `(.L_x_61) ;  /* 0x0000000000400947 */ /* 0x000fea0003800000 */
[----:B--2---:R-:W-:Y:S01]  /*3c50*/  R2UR UR8, R3 ;  /* 0x00000000030872ca */ /* 0x004fe200000e0000 */
[----:B------:R-:W1:Y:S01]  /*3c60*/  S2R R2, SR_LANEID ;  /* 0x0000000000027919 */ /* 0x000e620000000000 */
[----:B------:R-:W-:Y:S01]  /*3c70*/  LOP3.LUT R5, RZ, R5, RZ, 0x33, !PT ;  /* 0x00000005ff057212 */ /* 0x000fe200078e33ff */
[----:B------:R-:W-:Y:S02]  /*3c80*/  VOTEU.ANY UR7, UPT, PT ;  /* 0x0000000000077886 */ /* 0x000fe400038e0100 */
[----:B------:R-:W-:Y:S01]  /*3c90*/  UFLO.U32 UR7, UR7 ;  /* 0x00000007000772bd */ /* 0x000fe200080e0000 */
[----:B------:R-:W2:Y:S07]  /*3ca0*/  REDUX UR5, R5 ;  /* 0x00000000050573c4 */ /* 0x000eae0000000000 */
[----:B------:R-:W-:-:S06]  /*3cb0*/  ULOP3.LUT UR8, URZ, UR8, URZ, 0x33, !UPT ;  /* 0x00000008ff087292 */ /* 0x000fcc000f8e33ff */
[----:B------:R-:W-:-:S04]  /*3cc0*/  IMAD.U32 R0, RZ, RZ, UR8 ;  /* 0x00000008ff007e24 */ /* 0x000fc8000f8e00ff */
[----:B------:R-:W3:Y:S02]  /*3cd0*/  REDUX UR6, R0 ;  /* 0x00000000000673c4 */ /* 0x000ee40000000000 */
[----:B------:R4:W-:Y:S01]  /*3ce0*/  UTCATOMSWS.AND URZ, UR8 ;  /* 0x0000000800ff79e3 */ /* 0x0009e20008000000 */
[----:B-1----:R-:W-:Y:S01]  /*3cf0*/  ISETP.EQ.U32.AND P0, PT, R2, UR7, PT ;  /* 0x0000000702007c0c */ /* 0x002fe2000bf02070 */
[----:B--2---:R-:W-:Y:S02]  /*3d00*/  IMAD.U32 R2, RZ, RZ, UR5 ;  /* 0x00000005ff027e24 */ /* 0x004fe4000f8e00ff */
[----:B---3--:R-:W-:-:S10]  /*3d10*/  IMAD.U32 R3, RZ, RZ, UR6 ;  /* 0x00000006ff037e24 */ /* 0x008fd4000f8e00ff */
[----:B------:R4:W-:Y:S04]  /*3d20*/  @P0 ATOMS.AND RZ, [UR4+0x14], R3 ;  /* 0x00001403ffff098c */ /* 0x0009e8000a800004 */
[----:B------:R4:W-:Y:S01]  /*3d30*/  @P0 ATOMS.AND RZ, [UR4+0x18], R2 ;  /* 0x00001802ffff098c */ /* 0x0009e2000a800004 */
[----:B------:R-:W-:Y:S05]  /*3d40*/  BRA `(.L_x_62) ;  /* 0x0000000000147947 */ /* 0x000fea0003800000 */
.L_x_61:
[----:B------:R-:W-:Y:S02]  /*3d50*/  MOV R2, 0x3d70 ;  /* 0x00003d7000027802 */ /* 0x000fe40000000f00 */
[----:B--2--5:R-:W-:Y:S05]  /*3d60*/  CALL.REL.NOINC `($__internal_0_$__cuda_sm10x_tcgen05_guardrail_trap_col_being_dealloced_not_returned_by_alloc) ;  /* 0x00000050009c7944 */ /* 0x024fea0003c00000 */
[----:B------:R-:W-:Y:S05]  /*3d70*/  BRA `(.L_x_62) ;  /* 0x0000000000087947 */ /* 0x000fea0003800000 */
.L_x_60:
[----:B------:R-:W-:Y:S02]  /*3d80*/  MOV R2, 0x3da0 ;  /* 0x00003da000027802 */ /* 0x000fe40000000f00 */
[----:B--2--5:R-:W-:Y:S05]  /*3d90*/  CALL.REL.NOINC `($__internal_2_$__cuda_sm10x_tcgen05_guardrail_trap_unallocated_columns_being_dealloced) ;  /* 0x0000005000a87944 */ /* 0x024fea0003c00000 */
.L_x_62:
[----:B------:R-:W-:Y:S01]  /*3da0*/  NOP ;  /* 0x0000000000007918 */ /* 0x000fe20000000000 */
[----:B----4-:R-:W-:Y:S05]  /*3db0*/  EXIT ;  /* 0x000000000000794d */ /* 0x010fea0003800000 */
.L_x_46:
[----:B------:R-:W-:-:S09]  /*3dc0*/  UISETP.NE.OR UP2, UPT, UR8, 0x3, !UP2 ;  /* 0x000000030800788c */ /* 0x000fd2000d745670 */
[----:B------:R-:W-:Y:S05]  /*3dd0*/  BRA.U UP2, `(.L_x_63) ;  /* 0x0000001102607547 */ /* 0x000fea000b800000 */
[----:B-----5:R-:W1:Y:S01]  /*3de0*/  LDC.64 R32, c[0x0][0x988] ;  /* 0x00026200ff207b82 */ /* 0x020e620000000a00 */
[----:B------:R-:W2:Y:S01]  /*3df0*/  LDCU.64 UR8, c[0x0][0x888] ;  /* 0x00011100ff0877ac */ /* 0x000ea20008000a00 */
[----:B------:R-:W-:Y:S02]  /*3e00*/  IMAD.MOV.U32 R36, RZ, RZ, 0x1 ;  /* 0x00000001ff247424 */ /* 0x000fe400078e00ff */
[----:B------:R-:W-:Y:S01]  /*3e10*/  IMAD.MOV.U32 R34, RZ, RZ, RZ ;  /* 0x000000ffff227224 */ /* 0x000fe200078e00ff */
[----:B------:R-:W4:Y:S03]  /*3e20*/  LDCU.64 UR4, c[0x0][0x890] ;  /* 0x00011200ff0477ac */ /* 0x000f260008000a00 */
[----:B------:R-:W3:Y:S01]  /*3e30*/  LDC.64 R24, c[0x0][0x980] ;  /* 0x00026000ff187b82 */ /* 0x000ee20000000a00 */
[----:B------:R-:W-:Y:S01]  /*3e40*/  UMOV UR22, 0x400 ;  /* 0x0000040000167882 */ /* 0x000fe20000000000 */
[----:B------:R-:W-:-:S02]  /*3e50*/  UPLOP3.LUT UP1, UPT, UPT, UPT, UPT, 0x40, 0x4 ;  /* 0x000000000004789c */ /* 0x000fc40003f2e870 */
[----:B------:R-:W-:-:S04]  /*3e60*/  ULEA UR22, UR45, UR22, 0x18 ;  /* 0x000000162d167291 */ /* 0x000fc8000f8ec0ff */
[----:B------:R-:W3:Y:S01]  /*3e70*/  LDC R0, c[0x0][0xb30] ;  /* 0x0002cc00ff007b82 */ /* 0x000ee20000000800 */
[----:B------:R-:W-:Y:S02]  /*3e80*/  UIADD3 UR23, UPT, UPT, UR22, 0x98, URZ ;  /* 0x0000009816177890 */ /* 0x000fe4000fffe0ff */
[----:B------:R-:W-:Y:S02]  /*3e90*/  UIADD3 UR33, UPT, UPT, UR22, 0x80, URZ ;  /* 0x0000008016217890 */ /* 0x000fe4000fffe0ff */
[----:B------:R-:W-:Y:S02]  /*3ea0*/  UIADD3 UR25, UPT, UPT, UR22, 0x88, URZ ;  /* 0x0000008816197890 */ /* 0x000fe4000fffe0ff */
[----:B--2---:R-:W-:Y:S01]  /*3eb0*/  UISETP.NE.U32.AND UP4, UPT, UR8, URZ, UPT ;  /* 0x000000ff0800728c */ /* 0x004fe2000bf85070 */
[----:B------:R-:W2:Y:S01]  /*3ec0*/  LDC R27, c[0x0][0x370] ;  /* 0x0000dc00ff1b7b82 */ /* 0x000ea20000000800 */
[C---:B-1----:R-:W-:Y:S01]  /*3ed0*/  ISETP.NE.AND P0, PT, R33.reuse, 0x1, PT ;  /* 0x000000012100780c */ /* 0x042fe20003f05270 */
[----:B----4-:R-:W-:Y:S01]  /*3ee0*/  UISETP.NE.U32.AND UP5, UPT, UR4, URZ, UPT ;  /* 0x000000ff0400728c */ /* 0x010fe2000bfa5070 */
[----:B------:R-:W-:Y:S01]  /*3ef0*/  R2UR UR7, R33 ;  /* 0x00000000210772ca */ /* 0x000fe200000e0000 */
[----:B------:R-:W-:Y:S01]  /*3f00*/  UIADD3 UR15, UPT, UPT, UR22, 0xd8, URZ ;  /* 0x000000d8160f7890 */ /* 0x000fe2000fffe0ff */
[----:B------:R-:W-:Y:S01]  /*3f10*/  IMAD.MOV.U32 R33, RZ, RZ, 0x1000 ;  /* 0x00001000ff217424 */ /* 0x000fe200078e00ff */
[----:B------:R-:W-:-:S02]  /*3f20*/  UIADD3 UR17, UPT, UPT, UR22, 0x90, URZ ;  /* 0x0000009016117890 */ /* 0x000fc4000fffe0ff */
[----:B------:R-:W1:Y:S01]  /*3f30*/  LDC R2, c[0x0][0xb0c] ;  /* 0x0002c300ff027b82 */ /* 0x000e620000000800 */
[----:B---3--:R-:W-:Y:S01]  /*3f40*/  R2UR UR14, R24 ;  /* 0x00000000180e72ca */ /* 0x008fe200000e0000 */
[----:B------:R-:W-:Y:S02]  /*3f50*/  UPRMT UR23, UR45, 0x654, UR23 ;  /* 0x000006542d177896 */ /* 0x000fe40008000017 */
[----:B------:R-:W-:Y:S02]  /*3f60*/  UPRMT UR31, UR45, 0x654, UR33 ;  /* 0x000006542d1f7896 */ /* 0x000fe40008000021 */
[----:B------:R-:W-:Y:S02]  /*3f70*/  UPRMT UR30, UR45, 0x654, UR25 ;  /* 0x000006542d1e7896 */ /* 0x000fe40008000019 */
[----:B------:R-:W3:Y:S01]  /*3f80*/  LDC R17, c[0x0][0xb20] ;  /* 0x0002c800ff117b82 */ /* 0x000ee20000000800 */
[----:B------:R-:W-:Y:S01]  /*3f90*/  ISETP.NE.AND P1, PT, R0, 0x1, PT ;  /* 0x000000010000780c */ /* 0x000fe20003f25270 */
[----:B------:R-:W-:-:S02]  /*3fa0*/  UISETP.NE.AND.EX UP4, UPT, UR9, URZ, UPT, UP4 ;  /* 0x000000ff0900728c */ /* 0x000fc4000bf85340 */
[----:B------:R-:W-:Y:S02]  /*3fb0*/  UPRMT UR15, URZ, 0x654, UR15 ;  /* 0x00000654ff0f7896 */ /* 0x000fe4000800000f */
[----:B------:R-:W-:Y:S02]  /*3fc0*/  UPRMT UR45, UR45, 0x654, UR17 ;  /* 0x000006542d2d7896 */ /* 0x000fe40008000011 */
[----:B------:R-:W4:Y:S01]  /*3fd0*/  LDC.64 R38, c[0x0][0x348] ;  /* 0x0000d200ff267b82 */ /* 0x000f220000000a00 */
[----:B------:R-:W-:Y:S01]  /*3fe0*/  UISETP.NE.AND.EX UP5, UPT, UR5, URZ, UPT, UP5 ;  /* 0x000000ff0500728c */ /* 0x000fe2000bfa5350 */
[----:B------:R-:W-:-:S06]  /*3ff0*/  VOTEU.ANY UP3, P0 ;  /* 0x0000000000ff7886 */ /* 0x000fcc0000060100 */
[----:B------:R-:W1:Y:S08]  /*4000*/  LDC.64 R20, c[0x0][0xb10] ;  /* 0x0002c400ff147b82 */ /* 0x000e700000000a00 */
[----:B------:R-:W1:Y:S08]  /*4010*/  LDC.64 R6, c[0x0][0xb18] ;  /* 0x0002c600ff067b82 */ /* 0x000e700000000a00 */
[----:B------:R-:W1:Y:S08]  /*4020*/  LDC.64 R4, c[0x0][0xb28] ;  /* 0x0002ca00ff047b82 */ /* 0x000e700000000a00 */
[----:B------:R-:W1:Y:S08]  /*4030*/  LDC.64 R22, c[0x0][0x990] ;  /* 0x00026400ff167b82 */ /* 0x000e700000000a00 */
[----:B--23--:R-:W1:Y:S02]  /*4040*/  LDC R18, c[0x0][0x374] ;  /* 0x0000dd00ff127b82 */ /* 0x00ce640000000800 */
.L_x_74:
[----:B------:R-:W-:Y:S04]  /*4050*/  SHF.L.U32 R3, R34, 0x1f, RZ ;  /* 0x0000001f22037819 */ /* 0x000fe800000006ff */
[----:B--2---:R-:W2:Y:S02]  /*4060*/  SYNCS.PHASECHK.TRANS64.TRYWAIT P0, [UR22+0xd0], R3 ;  /* 0x0000d003ff0075a7 */ /* 0x004ea40008001116 */
[----:B--2---:R-:W-:Y:S05]  /*4070*/  @!P0 BRA `(.L_x_64) ;  /* 0x0000004800808947 */ /* 0x004fea0003800000 */
.L_x_159:
[----:B------:R-:W3:Y:S01]  /*4080*/  LDS.128 R28, [UR22+0x110] ;  /* 0x00011016ff1c7984 */ /* 0x000ee20008000c00 */
[----:B------:R-:W-:Y:S01]  /*4090*/  ISETP.GE.AND P0, PT, R26, 0x1, PT ;  /* 0x000000011a00780c */ /* 0x000fe20003f06270 */
[----:B------:R-:W-:Y:S01]  /*40a0*/  @!PT LDS RZ, [RZ] ;  /* 0x00000000fffff984 */ /* 0x000fe20000000800 */
[----:B------:R-:W-:Y:S01]  /*40b0*/  @!PT LDS RZ, [RZ] ;  /* 0x00000000fffff984 */ /* 0x000fe20000000800 */
[----:B------:R-:W-:Y:S01]  /*40c0*/  @!PT LDS RZ, [RZ] ;  /* 0x00000000fffff984 */ /* 0x000fe20000000800 */
[----:B------:R-:W-:Y:S01]  /*40d0*/  @!PT LDS RZ, [RZ] ;  /* 0x00000000fffff984 */ /* 0x000fe20000000800 */
[----:B------:R5:W-:Y:S06]  /*40e0*/  MEMBAR.ALL.CTA ;  /* 0x0000000000007992 */ /* 0x000bec0000008000 */
[----:B-----5:R-:W5:Y:S02]  /*40f0*/  FENCE.VIEW.ASYNC.S ;  /* 0x00000000000073c6 */ /* 0x020f640000000000 */
[----:B-----5:R-:W-:Y:S01]  /*4100*/  SYNCS.ARRIVE.TRANS64.RED.A1T0 RZ, [UR15], RZ ;  /* 0x000000ffffff79a7 */ /* 0x020fe2000810040f */
[----:B---3--:R-:W-:Y:S11]  /*4110*/  LOP3.LUT P3, RZ, R30, 0x1, RZ, 0xc0, !PT ;  /* 0x000000011eff7812 */ /* 0x008ff6000786c0ff */
[----:B------:R-:W-:Y:S02]  /*4120*/  @!UPT UIADD3 URZ, UPT, UPT, URZ, URZ, URZ ;  /* 0x000000fffffff290 */ /* 0x000fe4000fffe0ff */
[----:B------:R-:W-:Y:S02]  /*4130*/  @P3 MOV R13, R28 ;  /* 0x0000001c000d3202 */ /* 0x000fe40000000f00 */
[----:B------:R-:W-:Y:S01]  /*4140*/  @P3 LOP3.LUT R8, R29, 0xffff, RZ, 0xc0, !PT ;  /* 0x0000ffff1d083812 */ /* 0x000fe200078ec0ff */
[----:B------:R-:W-:Y:S06]  /*4150*/  @!P0 BRA `(.L_x_65) ;  /* 0x0000000000a48947 */ /* 0x000fec0003800000 */
[----:B-1----:R-:W-:Y:S01]  /*4160*/  IMAD.HI.U32 R42, R18, R7, RZ ;  /* 0x00000007122a7227 */ /* 0x002fe200078e00ff */
[----:B------:R-:W-:Y:S02]  /*4170*/  ISETP.NE.AND P0, PT, R6, 0x1, PT ;  /* 0x000000010600780c */ /* 0x000fe40003f05270 */
[----:B------:R-:W-:Y:S01]  /*4180*/  ISETP.NE.AND P2, PT, R26, 0x1, PT ;  /* 0x000000011a00780c */ /* 0x000fe20003f45270 */
[-C--:B------:R-:W-:Y:S01]  /*4190*/  IMAD.HI.U32 R40, R27, R20.reuse, RZ ;  /* 0x000000141b287227 */ /* 0x080fe200078e00ff */
[----:B------:R-:W-:Y:S02]  /*41a0*/  SHF.R.U32.HI R37, RZ, R17, R42 ;  /* 0x00000011ff257219 */ /* 0x000fe4000001162a */
[----:B------:R-:W-:Y:S01]  /*41b0*/  ISETP.NE.AND P4, PT, R2, 0x1, PT ;  /* 0x000000010200780c */ /* 0x000fe20003f85270 */
[----:B------:R-:W-:Y:S01]  /*41c0*/  IMAD.HI.U32 R46, R8, R7, RZ ;  /* 0x00000007082e7227 */ /* 0x000fe200078e00ff */
[----:B------:R-:W-:Y:S02]  /*41d0*/  SHF.R.U32.HI R40, RZ, R21, R40 ;  /* 0x00000015ff287219 */ /* 0x000fe40000011628 */
[----:B--2---:R-:W-:Y:S01]  /*41e0*/  SEL R3, R18, R37, !P0 ;  /* 0x0000002512037207 */ /* 0x004fe20004000000 */
[----:B------:R-:W-:Y:S01]  /*41f0*/  IMAD.HI.U32 R42, R13, R20, RZ ;  /* 0x000000140d2a7227 */ /* 0x000fe200078e00ff */
[----:B------:R-:W-:Y:S02]  /*4200*/  SEL R11, R27, R40, !P4 ;  /* 0x000000281b0b7207 */ /* 0x000fe40006000000 */
[----:B------:R-:W-:Y:S01]  /*4210*/  SHF.R.U32.HI R37, RZ, R17, R46 ;  /* 0x00000011ff257219 */ /* 0x000fe2000001162e */
[-C--:B------:R-:W-:Y:S01]  /*4220*/  IMAD.HI.U32 R44, R3, R4.reuse, RZ ;  /* 0x00000004032c7227 */ /* 0x080fe200078e00ff */
[----:B------:R-:W-:Y:S02]  /*4230*/  SHF.R.U32.HI R42, RZ, R21, R42 ;  /* 0x00000015ff2a7219 */ /* 0x000fe4000001162a */
[----:B------:R-:W-:Y:S01]  /*4240*/  SEL R9, R8, R37, !P0 ;  /* 0x0000002508097207 */ /* 0x000fe20004000000 */
[-C--:B------:R-:W-:Y:S01]  /*4250*/  IMAD.HI.U32 R40, R11, R4.reuse, RZ ;  /* 0x000000040b287227 */ /* 0x080fe200078e00ff */
[-C--:B------:R-:W-:Y:S03]  /*4260*/  @P2 SHF.R.U32.HI R3, RZ, R5.reuse, R44 ;  /* 0x00000005ff032219 */ /* 0x080fe6000001162c */
[----:B------:R-:W-:Y:S01]  /*4270*/  IMAD.HI.U32 R14, R9, R4, RZ ;  /* 0x00000004090e7227 */ /* 0x000fe200078e00ff */
[----:B------:R-:W-:Y:S03]  /*4280*/  @P2 SHF.R.U32.HI R11, RZ, R5, R40 ;  /* 0x00000005ff0b2219 */ /* 0x000fe60000011628 */
[C---:B------:R-:W-:Y:S01]  /*4290*/  IMAD R10, R26.reuse, R3, RZ ;  /* 0x000000031a0a7224 */ /* 0x040fe200078e02ff */
[----:B------:R-:W-:Y:S01]  /*42a0*/  SEL R3, R13, R42, !P4 ;  /* 0x0000002a0d037207 */ /* 0x000fe20006000000 */
[C---:B------:R-:W-:Y:S01]  /*42b0*/  IMAD R12, R26.reuse, R11, RZ ;  /* 0x0000000b1a0c7224 */ /* 0x040fe200078e02ff */
[-C--:B------:R-:W-:Y:S02]  /*42c0*/  SHF.R.U32.HI R14, RZ, R5.reuse, R14 ;  /* 0x00000005ff0e7219 */ /* 0x080fe4000001160e */
[C---:B------:R-:W-:Y:S02]  /*42d0*/  ISETP.GE.AND P0, PT, R9.reuse, R10, PT ;  /* 0x0000000a0900720c */ /* 0x040fe40003f06270 */
[----:B------:R-:W-:Y:S02]  /*42e0*/  SEL R15, R9, R14, !P2 ;  /* 0x0000000e090f7207 */ /* 0x000fe40005000000 */
[C---:B------:R-:W-:Y:S03]  /*42f0*/  ISETP.GE.OR P0, PT, R3.reuse, R12, P0 ;  /* 0x0000000c0300720c */ /* 0x040fe60000706670 */
[----:B------:R-:W-:Y:S04]  /*4300*/  IMAD.MOV R14, RZ, RZ, -R15 ;  /* 0x000000ffff0e7224 */ /* 0x000fe800078e0a0f */
[----:B------:R-:W-:Y:S06]  /*4310*/  IMAD R14, R26, R14, R9 ;  /* 0x0000000e1a0e7224 */ /* 0x000fec00078e0209 */
[C---:B------:R-:W-:Y:S05]  /*4320*/  @!P0 IMAD.HI.U32 R10, R3.reuse, R4, RZ ;  /* 0x00000004030a8227 */ /* 0x040fea00078e00ff */
[----:B------:R-:W-:Y:S04]  /*4330*/  @!P0 SHF.R.U32.HI R10, RZ, R5, R10 ;  /* 0x00000005ff0a8219 */ /* 0x000fe8000001160a */
[----:B------:R-:W-:Y:S01]  /*4340*/  @!P0 SEL R0, R3, R10, !P2 ;  /* 0x0000000a03008207 */ /* 0x000fe20005000000 */
[----:B------:R-:W-:Y:S03]  /*4350*/  IMAD.MOV R10, RZ, RZ, -R3 ;  /* 0x000000ffff0a7224 */ /* 0x000fe600078e0a03 */
[----:B------:R-:W-:Y:S01]  /*4360*/  @!P0 IADD3 R15, PT, PT, R15, -R0, RZ ;  /* 0x800000000f0f8210 */ /* 0x000fe20007ffe0ff */
[----:B------:R-:W-:Y:S01]  /*4370*/  @!P0 IMAD R0, R11, R14, R0 ;  /* 0x0000000e0b008224 */ /* 0x000fe200078e0200 */
[----:B------:R-:W-:Y:S01]  /*4380*/  IADD3 R11, PT, PT, -R9, RZ, RZ ;  /* 0x000000ff090b7210 */ /* 0x000fe20007ffe1ff */
[----:B------:R-:W-:Y:S02]  /*4390*/  IMAD R13, R2, R10, R13 ;  /* 0x0000000a020d7224 */ /* 0x000fe400078e020d */
[----:B------:R-:W-:Y:S02]  /*43a0*/  @!P0 IMAD R9, R15, R26, R3 ;  /* 0x0000001a0f098224 */ /* 0x000fe400078e0203 */
[----:B------:R-:W-:Y:S02]  /*43b0*/  @!P0 IMAD.MOV.U32 R3, RZ, RZ, R0 ;  /* 0x000000ffff038224 */ /* 0x000fe400078e0000 */
[----:B------:R-:W-:Y:S02]  /*43c0*/  IMAD R8, R6, R11, R8 ;  /* 0x0000000b06087224 */ /* 0x000fe400078e0208 */
[----:B------:R-:W-:Y:S02]  /*43d0*/  IMAD R13, R3, R2, R13 ;  /* 0x00000002030d7224 */ /* 0x000fe400078e020d */
[----:B------:R-:W-:Y:S02]  /*43e0*/  IMAD R8, R9, R6, R8 ;  /* 0x0000000609087224 */ /* 0x000fe400078e0208 */
.L_x_65:
[----:B------:R-:W-:Y:S05]  /*43f0*/  BRA.U UP1, `(.L_x_66) ;  /* 0x0000000101107547 */ /* 0x000fea000b800000 */
[----:B--2---:R-:W-:Y:S04]  /*4400*/  MOV R0, UR6 ;  /* 0x0000000600007c02 */ /* 0x004fe80008000f00 */
[----:B------:R-:W-:Y:S04]  /*4410*/  SHF.L.U32 R3, R0, 0x1f, RZ ;  /* 0x0000001f00037819 */ /* 0x000fe800000006ff */
[----:B------:R-:W2:Y:S02]  /*4420*/  SYNCS.PHASECHK.TRANS64.TRYWAIT P0, [UR22+0xc8], R3 ;  /* 0x0000c803ff0075a7 */ /* 0x000ea40008001116 */
[----:B--2---:R-:W-:Y:S05]  /*4430*/  @!P0 BRA `(.L_x_67) ;  /* 0x0000004400a88947 */ /* 0x004fea0003800000 */
.L_x_66:
[----:B------:R-:W-:Y:S02]  /*4440*/  R2UR UR34, R16 ;  /* 0x00000000102272ca */ /* 0x000fe400000e0000 */
[----:B------:R-:W-:Y:S02]  /*4450*/  ISETP.NE.U32.AND P0, PT, RZ, UR4, PT ;  /* 0x00000004ff007c0c */ /* 0x000fe4000bf05070 */
[----:B------:R-:W-:Y:S02]  /*4460*/  SHF.L.U32 R12, R36, 0x1f, RZ ;  /* 0x0000001f240c7819 */ /* 0x000fe400000006ff */
[----:B------:R-:W-:Y:S07]  /*4470*/  ISETP.NE.AND.EX P0, PT, RZ, UR5, PT, P0 ;  /* 0x00000005ff007c0c */ /* 0x000fee000bf05300 */
[----:B------:R-:W-:Y:S01]  /*4480*/  USHF.L.U32 UR34, UR34, 0x7, URZ ;  /* 0x0000000722227899 */ /* 0x000fe200080006ff */
[----:B------:R-:W-:Y:S11]  /*4490*/  BRA.U !UP5, `(.L_x_68) ;  /* 0x000000010d347547 */ /* 0x000ff6000b800000 */
[----:B------:R-:W-:Y:S01]  /*44a0*/  UPLOP3.LUT UP0, UPT, UPT, UPT, UP4, 0x80, 0x8 ;  /* 0x000000000008789c */ /* 0x000fe20003f0f040 */
[----:B--2---:R-:W-:Y:S02]  /*44b0*/  HFMA2 R0, -RZ, RZ, 0, 5.9604644775390625e-08 ;  /* 0x00000001ff007431 */ /* 0x004fe400000001ff */
[----:B------:R-:W-:Y:S03]  /*44c0*/  IMAD.MOV.U32 R63, RZ, RZ, 0x1 ;  /* 0x00000001ff3f7424 */ /* 0x000fe600078e00ff */
[----:B------:R-:W-:Y:S05]  /*44d0*/  PLOP3.LUT P2, PT, PT, PT, UP0, 0x80, 0x8 ;  /* 0x000000000008781c */ /* 0x000fea0003f4f008 */
[----:B------:R-:W2:Y:S01]  /*44e0*/  @UP0 LDCU.64 UR10, c[0x0][0x888] ;  /* 0x00011100ff0a07ac */ /* 0x000ea20008000a00 */
[----:B------:R-:W-:Y:S07]  /*44f0*/  @UP0 UIMAD UR8, UR57, UR4, URZ ;  /* 0x00000004390802a4 */ /* 0x000fee000f8e02ff */
[----:B------:R-:W-:Y:S01]  /*4500*/  @!P2 PRMT R63, R0, 0x7610, R63 ;  /* 0x00007610003fa816 */ /* 0x000fe2000000003f */
[----:B--2---:R-:W-:Y:S03]  /*4510*/  @UP0 UIMAD.WIDE UR10, UR8, 0x4, UR10 ;  /* 0x00000004080a08a5 */ /* 0x004fe6000f8e020a */
[----:B------:R-:W2:Y:S03]  /*4520*/  @!UP0 LDCU UR8, c[0x0][0x880] ;  /* 0x00011000ff0887ac */ /* 0x000ea60008000800 */
[----:B------:R-:W-:Y:S01]  /*4530*/  IMAD.U32 R10, RZ, RZ, UR10 ;  /* 0x0000000aff0a7e24 */ /* 0x000fe2000f8e00ff */
[----:B------:R-:W-:Y:S05]  /*4540*/  MOV R11, UR11 ;  /* 0x0000000b000b7c02 */ /* 0x000fea0008000f00 */
[----:B------:R3:W5:Y:S02]  /*4550*/  @P2 LDG.E R35, desc[UR48][R10.64] ;  /* 0x000000300a232981 */ /* 0x000764000c1e1900 */
[----:B--23--:R-:W-:Y:S07]  /*4560*/  @!P2 IMAD.U32 R35, RZ, RZ, UR8 ;  /* 0x00000008ff23ae24 */ /* 0x00cfee000f8e00ff */
.L_x_68:
[----:B-----5:R-:W-:Y:S01]  /*4570*/  @!P0 FSETP.EQ.AND P4, PT, R35, RZ, PT ;  /* 0x000000ff2300820b */ /* 0x020fe20003f82000 */
[----:B------:R-:W-:Y:S01]  /*4580*/  @!UPT UIADD3 URZ, UPT, UPT, URZ, URZ, URZ ;  /* 0x000000fffffff290 */ /* 0x000fe2000fffe0ff */
[----:B------:R-:W-:Y:S11]  /*4590*/  @!P0 BRA `(.L_x_69) ;  /* 0x0000000000148947 */ /* 0x000ff60003800000 */
[----:B------:R-:W-:Y:S02]  /*45a0*/  LOP3.LUT P0, RZ, R63, 0xff, RZ, 0xc0, !PT ;  /* 0x000000ff3fff7812 */ /* 0x000fe4000780c0ff */
[----:B------:R-:W-:Y:S04]  /*45b0*/  PLOP3.LUT P4, PT, PT, PT, UP0, 0x80, 0x8 ;  /* 0x000000000008781c */ /* 0x000fe80003f8f008 */
[----:B------:R-:W-:Y:S07]  /*45c0*/  PLOP3.LUT P4, PT, P4, PT, PT, 0x8, 0x80 ;  /* 0x000000000080781c */ /* 0x000fee000278e170 */
[----:B------:R-:W-:Y:S11]  /*45d0*/  @P0 FSETP.EQ.AND P4, PT, R35, RZ, PT ;  /* 0x000000ff2300020b */ /* 0x000ff60003f82000 */
[----:B------:R-:W-:Y:S02]  /*45e0*/  @!UPT UIADD3 URZ, UPT, UPT, URZ, URZ, URZ ;  /* 0x000000fffffff290 */ /* 0x000fe4000fffe0ff */
.L_x_69:
[----:B------:R-:W-:Y:S01]  /*45f0*/  ISETP.NE.AND P0, PT, R24, 0x1, PT ;  /* 0x000000011800780c */ /* 0x000fe20003f05270 */
[----:B------:R-:W3:Y:S01]  /*4600*/  SYNCS.PHASECHK.TRANS64.TRYWAIT P2, [UR22+0xa0], R12 ;  /* 0x0000a00cff0075a7 */ /* 0x000ee20008041116 */
[----:B------:R-:W-:Y:S04]  /*4610*/  IMAD.SHL.U32 R10, R19, 0x40, RZ ;  /* 0x00000040130a7824 */ /* 0x000fe800078e00ff */
[C---:B------:R-:W-:Y:S01]  /*4620*/  IMAD.HI.U32 R9, R10.reuse, R25, RZ ;  /* 0x000000190a097227 */ /* 0x040fe200078e00ff */
[C---:B------:R-:W-:Y:S04]  /*4630*/  R2UR UR35, R10.reuse ;  /* 0x000000000a2372ca */ /* 0x040fe800000e0000 */
[----:B------:R-:W-:Y:S04]  /*4640*/  SHF.R.U32.HI R9, RZ, R32, R9 ;  /* 0x00000020ff097219 */ /* 0x000fe80000011609 */
[----:B------:R-:W-:Y:S02]  /*4650*/  SEL R9, R10, R9, !P0 ;  /* 0x000000090a097207 */ /* 0x000fe40004000000 */
[----:B------:R-:W-:Y:S02]  /*4660*/  ELECT P0, URZ, PT ;  /* 0x0000000000ff782f */ /* 0x000fe40003800000 */
[C---:B------:R-:W-:Y:S01]  /*4670*/  R2UR UR8, R9.reuse ;  /* 0x00000000090872ca */ /* 0x040fe200000e0000 */
[C---:B-12---:R-:W-:Y:S01]  /*4680*/  IMAD.HI.U32 R0, R9.reuse, R22, RZ ;  /* 0x0000001609007227 */ /* 0x046fe200078e00ff */
[----:B------:R-:W-:Y:S02]  /*4690*/  PLOP3.LUT P4, PT, P4, P0, PT, 0xf2, 0x2f ;  /* 0x00000000002f781c */ /* 0x000fe40002781e72 */
[----:B------:R-:W-:Y:S01]  /*46a0*/  R2UR UR36, R9 ;  /* 0x00000000092472ca */ /* 0x000fe200000e0000 */
[----:B------:R-:W-:Y:S01]  /*46b0*/  IMAD.MOV R3, RZ, RZ, -R9 ;  /* 0x000000ffff037224 */ /* 0x000fe200078e0a09 */
[----:B------:R-:W-:Y:S04]  /*46c0*/  SHF.R.U32.HI R0, RZ, R23, R0 ;  /* 0x00000017ff007219 */ /* 0x000fe80000011600 */
[----:B------:R-:W-:Y:S02]  /*46d0*/  R2UR UR37, R0 ;  /* 0x00000000002572ca */ /* 0x000fe400000e0000 */
[----:B------:R-:W-:Y:S03]  /*46e0*/  R2UR UR9, R3 ;  /* 0x00000000030972ca */ /* 0x000fe600000e0000 */
[----:B----4-:R-:W-:Y:S08]  /*46f0*/  @!P4 IADD3 R9, P0, PT, R38, 0x580, RZ ;  /* 0x000005802609c810 */ /* 0x010ff00007f1e0ff */
[----:B------:R-:W-:Y:S02]  /*4700*/  USEL UR37, UR8, UR37, !UP3 ;  /* 0x0000002508257287 */ /* 0x000fe4000d800000 */
[----:B------:R-:W-:Y:S04]  /*4710*/  UIMAD UR35, UR14, UR9, UR35 ;  /* 0x000000090e2372a4 */ /* 0x000fe8000f8e0223 */
[----:B------:R-:W-:Y:S05]  /*4720*/  IMAD R0, RZ, RZ, -UR37 ;  /* 0x80000025ff007e24 */ /* 0x000fea000f8e02ff */
[----:B------:R-:W-:Y:S01]  /*4730*/  R2UR UR8, R0 ;  /* 0x00000000000872ca */ /* 0x000fe200000e0000 */
[----:B------:R-:W-:Y:S11]  /*4740*/  @!P4 IMAD.X R0, RZ, RZ, R39, P0 ;  /* 0x000000ffff00c224 */ /* 0x000ff600000e0627 */
[----:B------:R-:W-:Y:S01]  /*4750*/  @!UPT UIADD3 URZ, UPT, UPT, URZ, URZ, URZ ;  /* 0x000000fffffff290 */ /* 0x000fe2000fffe0ff */
[----:B------:R-:W-:Y:S01]  /*4760*/  UIMAD UR36, UR7, UR8, UR36 ;  /* 0x00000008072472a4 */ /* 0x000fe2000f8e0224 */
[----:B---3--:R-:W-:Y:S11]  /*4770*/  @!P2 BRA `(.L_x_70) ;  /* 0x0000004000f0a947 */ /* 0x008ff60003800000 */
.L_x_162:
[----:B------:R-:W-:Y:S01]  /*4780*/  @!P4 R2UR UR8, R9 ;  /* 0x000000000908c2ca */ /* 0x000fe200000e0000 */
[----:B------:R-:W-:Y:S01]  /*4790*/  VOTEU.ALL UP2, P4 ;  /* 0x0000000000ff7886 */ /* 0x000fe20002040000 */
[----:B------:R-:W-:Y:S01]  /*47a0*/  @!P4 R2UR UR9, R0 ;  /* 0x000000000009c2ca */ /* 0x000fe200000e0000 */
[----:B------:R-:W-:Y:S01]  /*47b0*/  VOTEU.ALL UP1, P4 ;  /* 0x0000000000ff7886 */ /* 0x000fe20002020000 */
[----:B------:R-:W-:Y:S01]  /*47c0*/  @!P4 IMAD.MOV.U32 R0, RZ, RZ, 0x1000 ;  /* 0x00001000ff00c424 */ /* 0x000fe200078e00ff */
[----:B------:R-:W-:Y:S01]  /*47d0*/  @!P4 IADD3 R9, P0, PT, R38, 0x580, RZ ;  /* 0x000005802609c810 */ /* 0x000fe20007f1e0ff */
[----:B------:R-:W-:Y:S07]  /*47e0*/  @!UP2 UIADD3 UR32, UPT, UPT, UR22, 0x200, URZ ;  /* 0x000002001620a890 */ /* 0x000fee000fffe0ff */
[----:B------:R-:W-:Y:S02]  /*47f0*/  IMAD.U32 R10, RZ, RZ, UR8 ;  /* 0x00000008ff0a7e24 */ /* 0x000fe4000f8e00ff */
[----:B------:R-:W-:Y:S01]  /*4800*/  IMAD.U32 R11, RZ, RZ, UR9 ;  /* 0x00000009ff0b7e24 */ /* 0x000fe2000f8e00ff */
[----:B------:R-:W-:Y:S02]  /*4810*/  @!UP2 UPRMT UR9, URZ, 0x40, URZ ;  /* 0x00000040ff09a896 */ /* 0x000fe400080000ff */
[----:B------:R-:W-:Y:S02]  /*4820*/  @!P4 R2UR UR10, R10 ;  /* 0x000000000a0ac2ca */ /* 0x000fe400000e0000 */
[----:B------:R-:W-:Y:S01]  /*4830*/  @!P4 R2UR UR11, R11 ;  /* 0x000000000b0bc2ca */ /* 0x000fe200000e0000 */
[----:B------:R-:W-:Y:S11]  /*4840*/  @!UP2 UPRMT UR8, UR9, 0x5410, URZ ;  /* 0x000054100908a896 */ /* 0x000ff600080000ff */
[----:B------:R-:W-:Y:S01]  /*4850*/  @!UPT UIADD3 URZ, UPT, UPT, URZ, URZ, URZ ;  /* 0x000000fffffff290 */ /* 0x000fe2000fffe0ff */
[----:B------:R2:W-:Y:S01]  /*4860*/  @!UP1 UTMALDG.4D.IM2COL [UR32], [UR10], UR8 ;  /* 0x000000200a0093b4 */ /* 0x0005e20008058008 */
[----:B------:R3:W-:Y:S01]  /*4870*/  @!P4 SYNCS.ARRIVE.TRANS64.RED.A0TR RZ, [UR22+0x80], R0 ;  /* 0x00008000ffffc9a7 */ /* 0x0007e20008300416 */
[----:B------:R-:W-:Y:S01]  /*4880*/  SYNCS.ARRIVE.TRANS64.RED.A1T0 RZ, [UR31], RZ ;  /* 0x000000ffffff79a7 */ /* 0x000fe2000810041f */
[----:B---3--:R-:W-:Y:S01]  /*4890*/  @!P4 IMAD.X R0, RZ, RZ, R39, P0 ;  /* 0x000000ffff00c224 */ /* 0x008fe200000e0627 */
[----:B------:R-:W3:Y:S02]  /*48a0*/  SYNCS.PHASECHK.TRANS64.TRYWAIT P2, [UR22+0xa8], R12 ;  /* 0x0000a80cff0075a7 */ /* 0x000ee40008041116 */
[----:B--23--:R-:W-:Y:S05]  /*48b0*/  @!P2 BRA `(.L_x_71) ;  /* 0x0000004000b8a947 */ /* 0x00cfea0003800000 */
.L_x_164:
[----:B------:R-:W-:Y:S01]  /*48c0*/  @!P4 R2UR UR8, R0 ;  /* 0x000000000008c2ca */ /* 0x000fe200000e0000 */
[----:B------:R-:W-:Y:S01]  /*48d0*/  VOTEU.ALL UP2, P4 ;  /* 0x0000000000ff7886 */ /* 0x000fe20002040000 */
[----:B------:R-:W-:Y:S01]  /*48e0*/  @!P4 R2UR UR9, R9 ;  /* 0x000000000909c2ca */ /* 0x000fe200000e0000 */
[----:B------:R-:W-:Y:S01]  /*48f0*/  VOTEU.ALL UP1, P4 ;  /* 0x0000000000ff7886 */ /* 0x000fe20002020000 */
[----:B------:R-:W-:Y:S01]  /*4900*/  @!P4 IMAD.MOV.U32 R0, RZ, RZ, 0x1000 ;  /* 0x00001000ff00c424 */ /* 0x000fe200078e00ff */
[----:B------:R-:W-:Y:S01]  /*4910*/  UMOV UR27, UR35 ;  /* 0x00000023001b7c82 */ /* 0x000fe20008000000 */
[----:B------:R-:W-:Y:S01]  /*4920*/  @!UP2 UIADD3 UR26, UPT, UPT, UR34, 0x20, URZ ;  /* 0x00000020221aa890 */ /* 0x000fe2000fffe0ff */
[----:B------:R-:W-:Y:S01]  /*4930*/  @!P4 IADD3 R19, P0, PT, R38, 0x580, RZ ;  /* 0x000005802613c810 */ /* 0x000fe20007f1e0ff */
[----:B------:R-:W-:Y:S01]  /*4940*/  @!UP2 UIADD3 UR24, UPT, UPT, UR22, 0x1200, URZ ;  /* 0x000012001618a890 */ /* 0x000fe2000fffe0ff */
[----:B------:R-:W-:Y:S01]  /*4950*/  UMOV UR28, UR36 ;  /* 0x00000024001c7c82 */ /* 0x000fe20008000000 */
[----:B------:R-:W-:Y:S02]  /*4960*/  UMOV UR29, UR37 ;  /* 0x00000025001d7c82 */ /* 0x000fe40008000000 */
[----:B------:R-:W-:Y:S02]  /*4970*/  @!P4 IMAD.X R16, RZ, RZ, R39, P0 ;  /* 0x000000ffff10c224 */ /* 0x000fe400000e0627 */
        /* <DEDUP_REMOVED lines=10> */
[----:B------:R-:W3:Y:S02]  /*4a20*/  SYNCS.PHASECHK.TRANS64.TRYWAIT P2, [UR22+0xb0], R12 ;  /* 0x0000b00cff0075a7 */ /* 0x000ee40008041116 */
[----:B--23--:R-:W-:Y:S05]  /*4a30*/  @!P2 BRA `(.L_x_72) ;  /* 0x000000400070a947 */ /* 0x00cfea0003800000 */
.L_x_166:
[----:B------:R-:W2:Y:S01]  /*4a40*/  LDC.64 R14, c[0x0][0xb10] ;  /* 0x0002c400ff0e7b82 */ /* 0x000ea20000000a00 */
[----:B------:R-:W-:Y:S01]  /*4a50*/  @!P4 R2UR UR8, R16 ;  /* 0x000000001008c2ca */ /* 0x000fe200000e0000 */
[----:B------:R-:W-:Y:S01]  /*4a60*/  VOTEU.ALL UP2, P4 ;  /* 0x0000000000ff7886 */ /* 0x000fe20002040000 */
[----:B------:R-:W-:Y:S01]  /*4a70*/  @!P4 R2UR UR9, R19 ;  /* 0x000000001309c2ca */ /* 0x000fe200000e0000 */
[----:B------:R-:W-:Y:S01]  /*4a80*/  VOTEU.ALL UP1, P4 ;  /* 0x0000000000ff7886 */ /* 0x000fe20002020000 */
[----:B------:R-:W-:Y:S03]  /*4a90*/  @!P4 IMAD.MOV.U32 R16, RZ, RZ, 0x1000 ;  /* 0x00001000ff10c424 */ /* 0x000fe600078e00ff */
[----:B------:R-:W3:Y:S01]  /*4aa0*/  LDC.64 R10, c[0x0][0xb18] ;  /* 0x0002c600ff0a7b82 */ /* 0x000ee20000000a00 */
[----:B------:R-:W-:Y:S01]  /*4ab0*/  @!UP2 UIADD3 UR18, UPT, UPT, UR34, 0x40, URZ ;  /* 0x000000402212a890 */ /* 0x000fe2000fffe0ff */
[----:B------:R-:W-:Y:S01]  /*4ac0*/  @P3 SHF.R.U32.HI R28, RZ, 0x10, R29 ;  /* 0x00000010ff1c3819 */ /* 0x000fe2000001161d */
[----:B------:R-:W-:Y:S01]  /*4ad0*/  @!UP2 UIADD3 UR16, UPT, UPT, UR22, 0x2200, URZ ;  /* 0x000022001610a890 */ /* 0x000fe2000fffe0ff */
[----:B------:R-:W-:Y:S04]  /*4ae0*/  UMOV UR19, UR35 ;  /* 0x0000002300137c82 */ /* 0x000fe80008000000 */
[----:B------:R-:W4:Y:S01]  /*4af0*/  @!P1 LDC R0, c[0x0][0xb20] ;  /* 0x0002c800ff009b82 */ /* 0x000f220000000800 */
[----:B------:R-:W-:Y:S01]  /*4b00*/  UMOV UR20, UR36 ;  /* 0x0000002400147c82 */ /* 0x000fe20008000000 */
[----:B------:R-:W-:Y:S01]  /*4b10*/  IMAD.U32 R41, RZ, RZ, UR8 ;  /* 0x00000008ff297e24 */ /* 0x000fe2000f8e00ff */
[----:B------:R-:W-:Y:S05]  /*4b20*/  UMOV UR21, UR37 ;  /* 0x0000002500157c82 */ /* 0x000fea0008000000 */
[----:B-1----:R-:W1:Y:S01]  /*4b30*/  @!P1 LDC R3, c[0x0][0xb0c] ;  /* 0x0002c300ff039b82 */ /* 0x002e620000000800 */
[----:B------:R-:W-:Y:S01]  /*4b40*/  IMAD.U32 R40, RZ, RZ, UR9 ;  /* 0x00000009ff287e24 */ /* 0x000fe2000f8e00ff */
[----:B------:R-:W-:Y:S01]  /*4b50*/  @!UP2 UPRMT UR9, URZ, 0x40, URZ ;  /* 0x00000040ff09a896 */ /* 0x000fe200080000ff */
[----:B------:R-:W-:Y:S02]  /*4b60*/  @!P4 R2UR UR11, R41 ;  /* 0x00000000290bc2ca */ /* 0x000fe400000e0000 */
[----:B------:R-:W-:Y:S01]  /*4b70*/  @P3 R2UR UR57, R28 ;  /* 0x000000001c3932ca */ /* 0x000fe200000e0000 */
[----:B------:R-:W-:Y:S01]  /*4b80*/  @!UP2 UPRMT UR8, UR9, 0x5410, URZ ;  /* 0x000054100908a896 */ /* 0x000fe200080000ff */
[----:B------:R-:W-:Y:S11]  /*4b90*/  @!P4 R2UR UR10, R40 ;  /* 0x00000000280ac2ca */ /* 0x000ff600000e0000 */
[----:B------:R-:W-:Y:S02]  /*4ba0*/  @!UPT UIADD3 URZ, UPT, UPT, URZ, URZ, URZ ;  /* 0x000000fffffff290 */ /* 0x000fe4000fffe0ff */
[----:B------:R1:W-:Y:S01]  /*4bb0*/  @!UP1 UTMALDG.4D.IM2COL [UR16], [UR10], UR8 ;  /* 0x000000100a0093b4 */ /* 0x0003e20008058008 */
[----:B------:R1:W-:Y:S02]  /*4bc0*/  @!P4 SYNCS.ARRIVE.TRANS64.RED.A0TR RZ, [UR22+0x90], R16 ;  /* 0x00009010ffffc9a7 */ /* 0x0003e40008300416 */
[----:B-1----:R-:W-:Y:S01]  /*4bd0*/  @!P1 ISETP.NE.AND P2, PT, R3, 0x1, PT ;  /* 0x000000010300980c */ /* 0x002fe20003f45270 */
[C---:B--2---:R-:W-:Y:S01]  /*4be0*/  @!P1 IMAD.HI.U32 R14, R13.reuse, R14, RZ ;  /* 0x0000000e0d0e9227 */ /* 0x044fe200078e00ff */
[----:B---3--:R-:W-:Y:S03]  /*4bf0*/  @!P1 ISETP.NE.AND P0, PT, R10, 0x1, PT ;  /* 0x000000010a00980c */ /* 0x008fe60003f05270 */
[C---:B------:R-:W-:Y:S01]  /*4c00*/  @!P1 IMAD.HI.U32 R11, R8.reuse, R11, RZ ;  /* 0x0000000b080b9227 */ /* 0x040fe200078e00ff */
[----:B------:R-:W-:Y:S04]  /*4c10*/  @!P1 SHF.R.U32.HI R14, RZ, R15, R14 ;  /* 0x0000000fff0e9219 */ /* 0x000fe8000001160e */
[----:B----4-:R-:W-:Y:S02]  /*4c20*/  @!P1 SHF.R.U32.HI R9, RZ, R0, R11 ;  /* 0x00000000ff099219 */ /* 0x010fe4000001160b */
[----:B------:R-:W-:Y:S01]  /*4c30*/  @!P1 SEL R14, R13, R14, !P2 ;  /* 0x0000000e0d0e9207 */ /* 0x000fe20005000000 */
[----:B------:R-:W-:Y:S01]  /*4c40*/  SYNCS.ARRIVE.TRANS64.RED.A1T0 RZ, [UR45], RZ ;  /* 0x000000ffffff79a7 */ /* 0x000fe2000810042d */
[----:B------:R-:W-:Y:S05]  /*4c50*/  @!P1 SEL R9, R8, R9, !P0 ;  /* 0x0000000908099207 */ /* 0x000fea0004000000 */
[----:B------:R-:W-:Y:S01]  /*4c60*/  @!P1 IMAD.IADD R0, R9, 0x1, -R14 ;  /* 0x0000000109009824 */ /* 0x000fe200078e0a0e */
[----:B------:R-:W1:Y:S01]  /*4c70*/  SYNCS.PHASECHK.TRANS64.TRYWAIT P5, [UR22+0xb8], R12 ;  /* 0x0000b80cff0075a7 */ /* 0x000e6200080a1116 */
[----:B------:R-:W-:Y:S02]  /*4c80*/  @!P1 IMAD.IADD R9, R14, 0x1, -R9 ;  /* 0x000000010e099824 */ /* 0x000fe400078e0a09 */
[----:B------:R-:W-:Y:S02]  /*4c90*/  @!P1 IMAD R13, R0, R3, R13 ;  /* 0x00000003000d9224 */ /* 0x000fe400078e020d */
[----:B------:R-:W-:Y:S01]  /*4ca0*/  @!P1 IMAD R8, R9, R10, R8 ;  /* 0x0000000a09089224 */ /* 0x000fe200078e0208 */
[----:B-1----:R-:W-:Y:S06]  /*4cb0*/  @!P5 BRA `(.L_x_73) ;  /* 0x0000003c00e8d947 */ /* 0x002fec0003800000 */
.L_x_168:
[----:B-1----:R-:W-:Y:S01]  /*4cc0*/  @!P4 IADD3 R3, P0, PT, R38, 0x580, RZ ;  /* 0x000005802603c810 */ /* 0x002fe20007f1e0ff */
[----:B------:R-:W-:Y:S01]  /*4cd0*/  VOTEU.ALL UP2, P4 ;  /* 0x0000000000ff7886 */ /* 0x000fe20002040000 */
[----:B------:R-:W-:Y:S01]  /*4ce0*/  VOTEU.ALL UP1, P4 ;  /* 0x0000000000ff7886 */ /* 0x000fe20002020000 */
[----:B------:R-:W-:Y:S01]  /*4cf0*/  UMOV UR11, UR35 ;  /* 0x00000023000b7c82 */ /* 0x000fe20008000000 */
[----:B------:R-:W-:Y:S01]  /*4d00*/  @!P4 R2UR UR9, R3 ;  /* 0x000000000309c2ca */ /* 0x000fe200000e0000 */
[----:B------:R-:W-:Y:S01]  /*4d10*/  @!P4 IMAD.X R0, RZ, RZ, R39, P0 ;  /* 0x000000ffff00c224 */ /* 0x000fe200000e0627 */
[----:B------:R-:W-:Y:S01]  /*4d20*/  @!UP2 UPRMT UR16, URZ, 0x40, URZ ;  /* 0x00000040ff10a896 */ /* 0x000fe200080000ff */
[----:B------:R-:W-:Y:S01]  /*4d30*/  LOP3.LUT R36, R36, 0x1, RZ, 0x3c, !PT ;  /* 0x0000000124247812 */ /* 0x000fe200078e3cff */
[----:B------:R-:W-:Y:S01]  /*4d40*/  @!UP2 UIADD3 UR10, UPT, UPT, UR34, 0x60, URZ ;  /* 0x00000060220aa890 */ /* 0x000fe2000fffe0ff */
[----:B------:R-:W-:Y:S01]  /*4d50*/  LOP3.LUT R34, R34, 0x1, RZ, 0x3c, !PT ;  /* 0x0000000122227812 */ /* 0x000fe200078e3cff */
[----:B------:R-:W-:Y:S01]  /*4d60*/  @!UP2 UPRMT UR20, UR16, 0x5410, URZ ;  /* 0x000054101014a896 */ /* 0x000fe200080000ff */
[----:B------:R-:W-:Y:S01]  /*4d70*/  @!P4 R2UR UR8, R0 ;  /* 0x000000000008c2ca */ /* 0x000fe200000e0000 */
[----:B------:R-:W-:Y:S01]  /*4d80*/  UMOV UR12, UR36 ;  /* 0x00000024000c7c82 */ /* 0x000fe20008000000 */
[----:B------:R-:W-:Y:S01]  /*4d90*/  UMOV UR13, UR37 ;  /* 0x00000025000d7c82 */ /* 0x000fe20008000000 */
[----:B------:R-:W-:Y:S02]  /*4da0*/  IMAD.IADD R16, R8, 0x1, R62 ;  /* 0x0000000108107824 */ /* 0x000fe400078e023e */
[----:B------:R-:W-:Y:S02]  /*4db0*/  IMAD.IADD R19, R13, 0x1, R64 ;  /* 0x000000010d137824 */ /* 0x000fe400078e0240 */
[----:B------:R-:W-:Y:S01]  /*4dc0*/  IMAD.U32 R10, RZ, RZ, UR9 ;  /* 0x00000009ff0a7e24 */ /* 0x000fe2000f8e00ff */
[----:B------:R-:W-:Y:S04]  /*4dd0*/  @!UP2 UIADD3 UR9, UPT, UPT, UR22, 0x98, URZ ;  /* 0x000000981609a890 */ /* 0x000fe8000fffe0ff */
[----:B------:R-:W-:Y:S01]  /*4de0*/  @!P4 R2UR UR18, R10 ;  /* 0x000000000a12c2ca */ /* 0x000fe200000e0000 */
[----:B------:R-:W-:Y:S01]  /*4df0*/  IMAD.U32 R11, RZ, RZ, UR8 ;  /* 0x00000008ff0b7e24 */ /* 0x000fe2000f8e00ff */
[----:B------:R-:W-:Y:S04]  /*4e00*/  @!UP2 UIADD3 UR8, UPT, UPT, UR22, 0x3200, URZ ;  /* 0x000032001608a890 */ /* 0x000fe8000fffe0ff */
[----:B------:R-:W-:Y:S11]  /*4e10*/  @!P4 R2UR UR19, R11 ;  /* 0x000000000b13c2ca */ /* 0x000ff600000e0000 */
[----:B------:R-:W-:Y:S02]  /*4e20*/  @!UPT UIADD3 URZ, UPT, UPT, URZ, URZ, URZ ;  /* 0x000000fffffff290 */ /* 0x000fe4000fffe0ff */
[----:B------:R2:W-:Y:S01]  /*4e30*/  @!UP1 UTMALDG.4D.IM2COL [UR8], [UR18], UR20 ;  /* 0x00000008120093b4 */ /* 0x0005e20008058014 */
[----:B------:R2:W-:Y:S01]  /*4e40*/  @!P4 SYNCS.ARRIVE.TRANS64.RED.A0TR RZ, [UR22+0x98], R33 ;  /* 0x00009821ffffc9a7 */ /* 0x0005e20008300416 */
[----:B------:R-:W-:Y:S01]  /*4e50*/  UPLOP3.LUT UP1, UPT, UPT, UPT, UPT, 0x80, 0x8 ;  /* 0x000000000008789c */ /* 0x000fe20003f2f070 */
[----:B------:R-:W-:Y:S01]  /*4e60*/  SYNCS.ARRIVE.TRANS64.RED.A1T0 RZ, [UR23], RZ ;  /* 0x000000ffffff79a7 */ /* 0x000fe20008100417 */
[----:B------:R-:W-:Y:S09]  /*4e70*/  @P3 BRA `(.L_x_74) ;  /* 0xfffffff000743947 */ /* 0x000ff2000383ffff */
[----:B------:R-:W-:-:S04]  /*4e80*/  SHF.L.U32 R3, R36, 0x1f, RZ ;  /* 0x0000001f24037819 */ /* 0x000fc800000006ff */
[----:B------:R-:W1:Y:S02]  /*4e90*/  SYNCS.PHASECHK.TRANS64.TRYWAIT P0, [UR22+0xa0], R3 ;  /* 0x0000a003ff0075a7 */ /* 0x000e640008001116 */
[----:B-1----:R-:W-:Y:S05]  /*4ea0*/  @!P0 BRA `(.L_x_75) ;  /* 0x0000003c00848947 */ /* 0x002fea0003800000 */
.L_x_170:
[----:B------:R-:W3:Y:S02]  /*4eb0*/  SYNCS.PHASECHK.TRANS64.TRYWAIT P0, [UR22+0xa8], R3 ;  /* 0x0000a803ff0075a7 */ /* 0x000ee40008001116 */
[----:B---3--:R-:W-:Y:S05]  /*4ec0*/  @!P0 BRA `(.L_x_76) ;  /* 0x0000003c00948947 */ /* 0x008fea0003800000 */
.L_x_172:
[----:B------:R-:W3:Y:S02]  /*4ed0*/  SYNCS.PHASECHK.TRANS64.TRYWAIT P0, [UR22+0xb0], R3 ;  /* 0x0000b003ff0075a7 */ /* 0x000ee40008001116 */
[----:B---3--:R-:W-:Y:S05]  /*4ee0*/  @!P0 BRA `(.L_x_77) ;  /* 0x0000003c00a48947 */ /* 0x008fea0003800000 */
.L_x_174:
[----:B-1----:R-:W-:-:S07]  /*4ef0*/  MOV R0, UR22 ;  /* 0x0000001600007c02 */ /* 0x002fce0008000f00 */
.L_x_78:
[----:B-1----:R-:W-:-:S04]  /*4f00*/  SHF.L.U32 R3, R36, 0x1f, RZ ;  /* 0x0000001f24037819 */ /* 0x002fc800000006ff */
[----:B------:R1:W3:Y:S03]  /*4f10*/  SYNCS.PHASECHK.TRANS64.TRYWAIT P0, [R0+URZ+0xb8], R3 ;  /* 0x0000b803000075a7 */ /* 0x0002e600080011ff */
[----:B---3--:R-:W-:Y:S05]  /*4f20*/  @!P0 NANOSLEEP.SYNCS 0x989680 ;  /* 0x009896800000895d */ /* 0x008fea0003900000 */
[----:B------:R-:W3:Y:S02]  /*4f30*/  @!P0 SYNCS.PHASECHK.TRANS64 P0, [R0+URZ+0xb8], R3 ;  /* 0x0000b803000085a7 */ /* 0x000ee400080010ff */
[----:B--23--:R-:W-:Y:S05]  /*4f40*/  @P0 EXIT ;  /* 0x000000000000094d */ /* 0x00cfea0003800000 */
[----:B------:R-:W-:Y:S05]  /*4f50*/  BRA `(.L_x_78) ;  /* 0xfffffffc00e87947 */ /* 0x000fea000383ffff */
.L_x_63:
[----:B------:R-:W-:-:S06]  /*4f60*/  UISETP.GE.AND UP1, UPT, UR8, 0x4, UPT ;  /* 0x000000040800788c */ /* 0x000fcc000bf26270 */
[----:B------:R-:W-:-:S13]  /*4f70*/  PLOP3.LUT P0, PT, PT, PT, UP1, 0x80, 0x8 ;  /* 0x000000000008781c */ /* 0x000fda0003f0f018 */
[----:B------:R-:W-:Y:S05]  /*4f80*/  @!P0 EXIT ;  /* 0x000000000000894d */ /* 0x000fea0003800000 */
[----:B------:R-:W-:Y:S01]  /*4f90*/  BAR.SYNC.DEFER_BLOCKING 0x6, 0xa0 ;  /* 0x0182800000007b1d */ /* 0x000fe20000010000 */
[C---:B------:R-:W-:Y:S01]  /*4fa0*/  IMAD.SHL.U32 R4, R72.reuse, 0x20, RZ ;  /* 0x0000002048047824 */ /* 0x040fe200078e00ff */
[----:B------:R-:W-:Y:S01]  /*4fb0*/  SHF.R.U32.HI R5, RZ, 0x1, R72 ;  /* 0x00000001ff057819 */ /* 0x000fe20000011648 */
[C---:B------:R-:W-:Y:S01]  /*4fc0*/  IMAD.SHL.U32 R71, R72.reuse, 0x10, RZ ;  /* 0x0000001048477824 */ /* 0x040fe200078e00ff */
[C---:B------:R-:W-:Y:S01]  /*4fd0*/  LOP3.LUT P0, RZ, R72.reuse, 0x4, RZ, 0xc0, !PT ;  /* 0x0000000448ff7812 */ /* 0x040fe2000780c0ff */
[----:B------:R-:W-:Y:S01]  /*4fe0*/  IMAD.U32 R32, R72, 0x10000, RZ ;  /* 0x0001000048207824 */ /* 0x000fe200078e00ff */
[----:B------:R-:W-:Y:S02]  /*4ff0*/  UMOV UR50, 0x400 ;  /* 0x0000040000327882 */ /* 0x000fe40000000000 */
[----:B------:R-:W1:Y:S01]  /*5000*/  LDC R67, c[0x0][0x370] ;  /* 0x0000dc00ff437b82 */ /* 0x000e620000000800 */
[----:B------:R-:W-:Y:S01]  /*5010*/  ULEA UR50, UR45, UR50, 0x18 ;  /* 0x000000322d327291 */ /* 0x000fe2000f8ec0ff */
[----:B------:R-:W-:Y:S01]  /*5020*/  LOP3.LUT R0, R4, 0xc0, RZ, 0xc0, !PT ;  /* 0x000000c004007812 */ /* 0x000fe200078ec0ff */
[----:B------:R-:W-:Y:S01]  /*5030*/  IMAD.MOV.U32 R75, RZ, RZ, 0x20 ;  /* 0x00000020ff4b7424 */ /* 0x000fe200078e00ff */
[----:B------:R-:W-:Y:S01]  /*5040*/  LOP3.LUT R71, R71, 0x600, RZ, 0xc0, !PT ;  /* 0x0000060047477812 */ /* 0x000fe200078ec0ff */
[----:B------:R-:W-:Y:S01]  /*5050*/  UIADD3 UR4, UPT, UPT, UR50, 0x200, URZ ;  /* 0x0000020032047890 */ /* 0x000fe2000fffe0ff */
[----:B------:R-:W-:Y:S01]  /*5060*/  LOP3.LUT R5, R0, 0x8, R5, 0xf8, !PT ;  /* 0x0000000800057812 */ /* 0x000fe200078ef805 */
[C---:B------:R-:W-:Y:S01]  /*5070*/  IMAD.SHL.U32 R0, R72.reuse, 0x4, RZ ;  /* 0x0000000448007824 */ /* 0x040fe200078e00ff */
[----:B------:R-:W2:Y:S01]  /*5080*/  LDC R28, c[0x0][0xb0c] ;  /* 0x0002c300ff1c7b82 */ /* 0x000ea20000000800 */
[----:B------:R-:W-:Y:S01]  /*5090*/  LOP3.LUT R71, R71, 0x20, R4, 0xf8, !PT ;  /* 0x0000002047477812 */ /* 0x000fe200078ef804 */
[----:B------:R-:W-:Y:S01]  /*50a0*/  IMAD.MOV.U32 R70, RZ, RZ, 0x1 ;  /* 0x00000001ff467424 */ /* 0x000fe200078e00ff */
[----:B------:R-:W-:Y:S01]  /*50b0*/  LOP3.LUT R72, R72, 0x60, RZ, 0xc0, !PT ;  /* 0x0000006048487812 */ /* 0x000fe200078ec0ff */
[----:B------:R-:W-:Y:S01]  /*50c0*/  IMAD.MOV.U32 R30, RZ, RZ, RZ ;  /* 0x000000ffff1e7224 */ /* 0x000fe200078e00ff */
[----:B------:R-:W-:-:S02]  /*50d0*/  LOP3.LUT R0, R5, 0x18, R0, 0x78, !PT ;  /* 0x0000001805007812 */ /* 0x000fc400078e7800 */
[----:B------:R-:W-:Y:S02]  /*50e0*/  CS2R R68, SRZ ;  /* 0x0000000000447805 */ /* 0x000fe4000001ff00 */
[----:B------:R-:W-:Y:S01]  /*50f0*/  LOP3.LUT R71, R71, 0x100, R4, 0xf8, !PT ;  /* 0x0000010047477812 */ /* 0x000fe200078ef804 */
[----:B------:R-:W4:Y:S01]  /*5100*/  LDC R65, c[0x0][0xb20] ;  /* 0x0002c800ff417b82 */ /* 0x000f220000000800 */
[----:B------:R-:W3:Y:S01]  /*5110*/  LDS R2, [UR50+0x120] ;  /* 0x00012032ff027984 */ /* 0x000ee20008000800 */
[----:B------:R-:W-:Y:S01]  /*5120*/  LOP3.LUT R32, R32, 0x600000, RZ, 0xc0, !PT ;  /* 0x0060000020207812 */ /* 0x000fe200078ec0ff */
[----:B------:R-:W-:Y:S01]  /*5130*/  IMAD.U32 R74, RZ, RZ, UR4 ;  /* 0x00000004ff4a7e24 */ /* 0x000fe2000f8e00ff */
[----:B------:R-:W-:Y:S01]  /*5140*/  LOP3.LUT R71, R71, R0, RZ, 0xfc, !PT ;  /* 0x0000000047477212 */ /* 0x000fe200078efcff */
[----:B------:R-:W1:Y:S01]  /*5150*/  LDCU.64 UR54, c[0x0][0x348] ;  /* 0x00006900ff3677ac */ /* 0x000e620008000a00 */
[----:B------:R-:W-:Y:S02]  /*5160*/  SEL R75, R75, 0xffffffe0, !P0 ;  /* 0xffffffe04b4b7807 */ /* 0x000fe40004000000 */
[----:B------:R-:W1:Y:S01]  /*5170*/  LDC R27, c[0x0][0xb30] ;  /* 0x0002cc00ff1b7b82 */ /* 0x000e620000000800 */
[----:B------:R-:W1:Y:S01]  /*5180*/  LDCU.64 UR36, c[0x0][0x888] ;  /* 0x00011100ff2477ac */ /* 0x000e620008000a00 */
[----:B------:R-:W1:Y:S06]  /*5190*/  LDCU.64 UR38, c[0x0][0x890] ;  /* 0x00011200ff2677ac */ /* 0x000e6c0008000a00 */
[----:B------:R-:W1:Y:S01]  /*51a0*/  LDC.64 R56, c[0x0][0xb10] ;  /* 0x0002c400ff387b82 */ /* 0x000e620000000a00 */
[----:B------:R-:W1:Y:S01]  /*51b0*/  LDCU.64 UR46, c[0x0][0xa90] ;  /* 0x00015200ff2e77ac */ /* 0x000e620008000a00 */
[----:B------:R-:W-:Y:S01]  /*51c0*/  UMOV UR52, URZ ;  /* 0x000000ff00347c82 */ /* 0x000fe20008000000 */
[----:B------:R-:W-:-:S05]  /*51d0*/  UMOV UR56, URZ ;  /* 0x000000ff00387c82 */ /* 0x000fca0008000000 */
[----:B------:R-:W1:Y:S08]  /*51e0*/  LDC.64 R24, c[0x0][0xb18] ;  /* 0x0002c600ff187b82 */ /* 0x000e700000000a00 */
[----:B------:R-:W1:Y:S08]  /*51f0*/  LDC.64 R22, c[0x0][0xb28] ;  /* 0x0002ca00ff167b82 */ /* 0x000e700000000a00 */
[----:B------:R-:W1:Y:S01]  /*5200*/  LDC.64 R54, c[0x0][0x8b0] ;  /* 0x00022c00ff367b82 */ /* 0x000e620000000a00 */
[C---:B---3--:R-:W-:Y:S01]  /*5210*/  VIADD R3, R2.reuse, 0x80 ;  /* 0x0000008002037836 */ /* 0x048fe20000000000 */
[----:B------:R-:W-:-:S04]  /*5220*/  LOP3.LUT R2, R2, 0xffff, RZ, 0xc0, !PT ;  /* 0x0000ffff02027812 */ /* 0x000fc800078ec0ff */
[----:B------:R-:W-:Y:S02]  /*5230*/  LOP3.LUT R3, R3, 0xffff, RZ, 0xc0, !PT ;  /* 0x0000ffff03037812 */ /* 0x000fe400078ec0ff */
[----:B------:R-:W3:Y:S03]  /*5240*/  LDC.64 R52, c[0x0][0x8a8] ;  /* 0x00022a00ff347b82 */ /* 0x000ee60000000a00 */
[----:B------:R1:W-:Y:S05]  /*5250*/  STL.64 [R1], R2 ;  /* 0x0000000201007387 */ /* 0x0003ea0000100a00 */
[----:B------:R-:W1:Y:S08]  /*5260*/  LDC.64 R60, c[0x0][0xa80] ;  /* 0x0002a000ff3c7b82 */ /* 0x000e700000000a00 */
[----:B------:R-:W1:Y:S08]  /*5270*/  LDC.64 R58, c[0x0][0xa88] ;  /* 0x0002a200ff3a7b82 */ /* 0x000e700000000a00 */
[----:B--2-4-:R-:W1:Y:S02]  /*5280*/  LDC R66, c[0x0][0x374] ;  /* 0x0000dd00ff427b82 */ /* 0x014e640000000800 */
.L_x_122:
[----:B-12---:R-:W-:Y:S04]  /*5290*/  SHF.L.U32 R3, R68, 0x1f, RZ ;  /* 0x0000001f44037819 */ /* 0x006fe800000006ff */
[----:B------:R-:W1:Y:S02]  /*52a0*/  SYNCS.PHASECHK.TRANS64.TRYWAIT P0, [UR50+0xd0], R3 ;  /* 0x0000d003ff0075a7 */ /* 0x000e640008001132 */
[----:B-1-3--:R-:W-:Y:S05]  /*52b0*/  @!P0 BRA `(.L_x_79) ;  /* 0x0000003800c88947 */ /* 0x00afea0003800000 */
.L_x_176:
[----:B------:R-:W2:Y:S01]  /*52c0*/  LDC.64 R12, c[0x0][0xb10] ;  /* 0x0002c400ff0c7b82 */ /* 0x000ea20000000a00 */
[----:B------:R-:W4:Y:S01]  /*52d0*/  LDS.128 R36, [UR50+0x110] ;  /* 0x00011032ff247984 */ /* 0x000f220008000c00 */
[----:B------:R-:W-:Y:S01]  /*52e0*/  UIADD3 UR4, UPT, UPT, UR50, 0xd8, URZ ;  /* 0x000000d832047890 */ /* 0x000fe2000fffe0ff */
[----:B-1----:R-:W-:Y:S01]  /*52f0*/  IMAD R0, R30, 0x4, R1 ;  /* 0x000000041e007824 */ /* 0x002fe200078e0201 */
[----:B------:R-:W-:Y:S04]  /*5300*/  ISETP.NE.AND P1, PT, R27, 0x1, PT ;  /* 0x000000011b00780c */ /* 0x000fe80003f25270 */
[----:B------:R-:W1:Y:S01]  /*5310*/  LDC.64 R10, c[0x0][0xb18] ;  /* 0x0002c600ff0a7b82 */ /* 0x000e620000000a00 */
[----:B------:R-:W-:Y:S01]  /*5320*/  UPRMT UR4, URZ, 0x654, UR4 ;  /* 0x00000654ff047896 */ /* 0x000fe20008000004 */
[----:B------:R-:W-:Y:S01]  /*5330*/  ISETP.GE.AND P0, PT, R26, 0x1, PT ;  /* 0x000000011a00780c */ /* 0x000fe20003f06270 */
[----:B------:R-:W-:Y:S01]  /*5340*/  @!PT LDS RZ, [RZ] ;  /* 0x00000000fffff984 */ /* 0x000fe20000000800 */
[----:B------:R-:W-:Y:S01]  /*5350*/  @!PT LDS RZ, [RZ] ;  /* 0x00000000fffff984 */ /* 0x000fe20000000800 */
[----:B------:R-:W-:Y:S01]  /*5360*/  @!PT LDS RZ, [RZ] ;  /* 0x00000000fffff984 */ /* 0x000fe20000000800 */
[----:B------:R-:W-:Y:S01]  /*5370*/  @!PT LDS RZ, [RZ] ;  /* 0x00000000fffff984 */ /* 0x000fe20000000800 */
[----:B------:R3:W-:Y:S06]  /*5380*/  MEMBAR.ALL.CTA ;  /* 0x0000000000007992 */ /* 0x0007ec0000008000 */
[----:B---3--:R-:W3:Y:S01]  /*5390*/  FENCE.VIEW.ASYNC.S ;  /* 0x00000000000073c6 */ /* 0x008ee20000000000 */
[----:B------:R-:W1:Y:S08]  /*53a0*/  @!P1 LDC R14, c[0x0][0xb20] ;  /* 0x0002c800ff0e9b82 */ /* 0x000e700000000800 */
[----:B------:R-:W1:Y:S01]  /*53b0*/  @!P1 LDC R9, c[0x0][0xb0c] ;  /* 0x0002c300ff099b82 */ /* 0x000e620000000800 */
[----:B---3--:R-:W-:Y:S01]  /*53c0*/  SYNCS.ARRIVE.TRANS64.RED.A1T0 RZ, [UR4], RZ ;  /* 0x000000ffffff79a7 */ /* 0x008fe20008100404 */
[----:B------:R3:W5:Y:S01]  /*53d0*/  LDL R17, [R0] ;  /* 0x0000000000117983 */ /* 0x0007620000100800 */
[----:B----4-:R-:W-:Y:S04]  /*53e0*/  LOP3.LUT P4, RZ, R38, 0x1, RZ, 0xc0, !PT ;  /* 0x0000000126ff7812 */ /* 0x010fe8000788c0ff */
[----:B------:R-:W-:Y:S09]  /*53f0*/  P2R R76, PR, RZ, 0x10 ;  /* 0x00000010ff4c7803 */ /* 0x000ff20000000000 */
[----:B------:R-:W-:Y:S02]  /*5400*/  @P4 MOV R31, R36 ;  /* 0x00000024001f4202 */ /* 0x000fe40000000f00 */
[----:B------:R-:W-:Y:S01]  /*5410*/  @P4 LOP3.LUT R29, R37, 0xffff, RZ, 0xc0, !PT ;  /* 0x0000ffff251d4812 */ /* 0x000fe200078ec0ff */
[----:B--23--:R-:W-:Y:S06]  /*5420*/  @!P0 BRA `(.L_x_80) ;  /* 0x0000000000a48947 */ /* 0x00cfec0003800000 */
[----:B------:R-:W-:Y:S01]  /*5430*/  IMAD.HI.U32 R20, R66, R25, RZ ;  /* 0x0000001942147227 */ /* 0x000fe200078e00ff */
[----:B------:R-:W-:Y:S02]  /*5440*/  ISETP.NE.AND P0, PT, R24, 0x1, PT ;  /* 0x000000011800780c */ /* 0x000fe40003f05270 */
[----:B------:R-:W-:Y:S01]  /*5450*/  ISETP.NE.AND P2, PT, R26, 0x1, PT ;  /* 0x000000011a00780c */ /* 0x000fe20003f45270 */
[-C--:B------:R-:W-:Y:S01]  /*5460*/  IMAD.HI.U32 R18, R67, R56.reuse, RZ ;  /* 0x0000003843127227 */ /* 0x080fe200078e00ff */
[----:B------:R-:W-:Y:S02]  /*5470*/  SHF.R.U32.HI R21, RZ, R65, R20 ;  /* 0x00000041ff157219 */ /* 0x000fe40000011614 */
[----:B------:R-:W-:Y:S01]  /*5480*/  ISETP.NE.AND P3, PT, R28, 0x1, PT ;  /* 0x000000011c00780c */ /* 0x000fe20003f65270 */
[----:B------:R-:W-:Y:S01]  /*5490*/  IMAD.HI.U32 R40, R29, R25, RZ ;  /* 0x000000191d287227 */ /* 0x000fe200078e00ff */
[----:B------:R-:W-:Y:S02]  /*54a0*/  SHF.R.U32.HI R18, RZ, R57, R18 ;  /* 0x00000039ff127219 */ /* 0x000fe40000011612 */
[----:B------:R-:W-:Y:S01]  /*54b0*/  SEL R3, R66, R21, !P0 ;  /* 0x0000001542037207 */ /* 0x000fe20004000000 */
[----:B------:R-:W-:Y:S01]  /*54c0*/  IMAD.HI.U32 R34, R31, R56, RZ ;  /* 0x000000381f227227 */ /* 0x000fe200078e00ff */
[----:B------:R-:W-:Y:S03]  /*54d0*/  SEL R7, R67, R18, !P3 ;  /* 0x0000001243077207 */ /* 0x000fe60005800000 */
[-C--:B------:R-:W-:Y:S01]  /*54e0*/  IMAD.HI.U32 R18, R3, R22.reuse, RZ ;  /* 0x0000001603127227 */ /* 0x080fe200078e00ff */
[----:B------:R-:W-:Y:S03]  /*54f0*/  SHF.R.U32.HI R34, RZ, R57, R34 ;  /* 0x00000039ff227219 */ /* 0x000fe60000011622 */
[----:B------:R-:W-:Y:S01]  /*5500*/  IMAD.HI.U32 R20, R7, R22, RZ ;  /* 0x0000001607147227 */ /* 0x000fe200078e00ff */
[----:B------:R-:W-:Y:S02]  /*5510*/  @P2 SHF.R.U32.HI R3, RZ, R23, R18 ;  /* 0x00000017ff032219 */ /* 0x000fe40000011612 */
[----:B------:R-:W-:Y:S02]  /*5520*/  SHF.R.U32.HI R18, RZ, R65, R40 ;  /* 0x00000041ff127219 */ /* 0x000fe40000011628 */
[----:B------:R-:W-:Y:S01]  /*5530*/  @P2 SHF.R.U32.HI R7, RZ, R23, R20 ;  /* 0x00000017ff072219 */ /* 0x000fe20000011614 */
[C---:B------:R-:W-:Y:S01]  /*5540*/  IMAD R2, R26.reuse, R3, RZ ;  /* 0x000000031a027224 */ /* 0x040fe200078e02ff */
[----:B------:R-:W-:Y:S02]  /*5550*/  SEL R5, R29, R18, !P0 ;  /* 0x000000121d057207 */ /* 0x000fe40004000000 */
[----:B------:R-:W-:Y:S01]  /*5560*/  SEL R3, R31, R34, !P3 ;  /* 0x000000221f037207 */ /* 0x000fe20005800000 */
[----:B------:R-:W-:Y:S01]  /*5570*/  IMAD R4, R26, R7, RZ ;  /* 0x000000071a047224 */ /* 0x000fe200078e02ff */
[C---:B------:R-:W-:Y:S01]  /*5580*/  ISETP.GE.AND P0, PT, R5.reuse, R2, PT ;  /* 0x000000020500720c */ /* 0x040fe20003f06270 */
[----:B------:R-:W-:Y:S03]  /*5590*/  IMAD.HI.U32 R6, R5, R22, RZ ;  /* 0x0000001605067227 */ /* 0x000fe600078e00ff */
[----:B------:R-:W-:Y:S01]  /*55a0*/  ISETP.GE.OR P0, PT, R3, R4, P0 ;  /* 0x000000040300720c */ /* 0x000fe20000706670 */
[----:B------:R-:W-:Y:S01]  /*55b0*/  IMAD.MOV R4, RZ, RZ, -R3 ;  /* 0x000000ffff047224 */ /* 0x000fe200078e0a03 */
[-C--:B------:R-:W-:Y:S03]  /*55c0*/  SHF.R.U32.HI R6, RZ, R23.reuse, R6 ;  /* 0x00000017ff067219 */ /* 0x080fe60000011606 */
[----:B------:R-:W-:Y:S01]  /*55d0*/  IMAD R31, R28, R4, R31 ;  /* 0x000000041c1f7224 */ /* 0x000fe200078e021f */
[----:B------:R-:W-:Y:S05]  /*55e0*/  SEL R15, R5, R6, !P2 ;  /* 0x00000006050f7207 */ /* 0x000fea0005000000 */
[----:B------:R-:W-:Y:S02]  /*55f0*/  IMAD.MOV R6, RZ, RZ, -R15 ;  /* 0x000000ffff067224 */ /* 0x000fe400078e0a0f */
[C---:B------:R-:W-:Y:S04]  /*5600*/  @!P0 IMAD.HI.U32 R2, R3.reuse, R22, RZ ;  /* 0x0000001603028227 */ /* 0x040fe800078e00ff */
[----:B------:R-:W-:Y:S01]  /*5610*/  IMAD R6, R26, R6, R5 ;  /* 0x000000061a067224 */ /* 0x000fe200078e0205 */
[----:B------:R-:W-:Y:S04]  /*5620*/  @!P0 SHF.R.U32.HI R2, RZ, R23, R2 ;  /* 0x00000017ff028219 */ /* 0x000fe80000011602 */
[----:B------:R-:W-:Y:S02]  /*5630*/  @!P0 SEL R0, R3, R2, !P2 ;  /* 0x0000000203008207 */ /* 0x000fe40005000000 */
[----:B------:R-:W-:Y:S02]  /*5640*/  IADD3 R2, PT, PT, -R5, RZ, RZ ;  /* 0x000000ff05027210 */ /* 0x000fe40007ffe1ff */
[----:B------:R-:W-:Y:S01]  /*5650*/  @!P0 IADD3 R8, PT, PT, R15, -R0, RZ ;  /* 0x800000000f088210 */ /* 0x000fe20007ffe0ff */
[----:B------:R-:W-:Y:S02]  /*5660*/  @!P0 IMAD R0, R7, R6, R0 ;  /* 0x0000000607008224 */ /* 0x000fe400078e0200 */
[----:B------:R-:W-:Y:S02]  /*5670*/  IMAD R29, R24, R2, R29 ;  /* 0x00000002181d7224 */ /* 0x000fe400078e021d */
[----:B------:R-:W-:Y:S02]  /*5680*/  @!P0 IMAD R5, R8, R26, R3 ;  /* 0x0000001a08058224 */ /* 0x000fe400078e0203 */
[----:B------:R-:W-:Y:S04]  /*5690*/  @!P0 IMAD.MOV.U32 R3, RZ, RZ, R0 ;  /* 0x000000ffff038224 */ /* 0x000fe800078e0000 */
[----:B------:R-:W-:Y:S02]  /*56a0*/  IMAD R31, R3, R28, R31 ;  /* 0x0000001c031f7224 */ /* 0x000fe400078e021f */
[----:B------:R-:W-:Y:S07]  /*56b0*/  IMAD R29, R5, R24, R29 ;  /* 0x00000018051d7224 */ /* 0x000fee00078e021d */
.L_x_80:
[----:B-1----:R-:W-:Y:S01]  /*56c0*/  @!P1 ISETP.NE.AND P0, PT, R10, 0x1, PT ;  /* 0x000000010a00980c */ /* 0x002fe20003f05270 */
[----:B------:R-:W-:Y:S01]  /*56d0*/  @!P1 IMAD.HI.U32 R3, R29, R11, RZ ;  /* 0x0000000b1d039227 */ /* 0x000fe200078e00ff */
[----:B------:R-:W-:Y:S01]  /*56e0*/  R2UR UR41, R16 ;  /* 0x00000000102972ca */ /* 0x000fe200000e0000 */
[----:B------:R-:W-:Y:S01]  /*56f0*/  BSSY.RECONVERGENT B6, `(.L_x_81) ;  /* 0x000002f000067945 */ /* 0x000fe20003800200 */
[----:B------:R-:W-:Y:S01]  /*5700*/  @!P1 ISETP.NE.AND P2, PT, R9, 0x1, PT ;  /* 0x000000010900980c */ /* 0x000fe20003f45270 */
[----:B------:R-:W-:Y:S01]  /*5710*/  @!P1 IMAD.HI.U32 R0, R31, R12, RZ ;  /* 0x0000000c1f009227 */ /* 0x000fe200078e00ff */
[----:B------:R-:W-:Y:S02]  /*5720*/  @!P1 SHF.R.U32.HI R2, RZ, R14, R3 ;  /* 0x0000000eff029219 */ /* 0x000fe40000011603 */
[----:B------:R-:W-:Y:S02]  /*5730*/  @P4 SHF.R.U32.HI R36, RZ, 0x10, R37 ;  /* 0x00000010ff244819 */ /* 0x000fe40000011625 */
[----:B------:R-:W-:Y:S02]  /*5740*/  @!P1 SEL R2, R29, R2, !P0 ;  /* 0x000000021d029207 */ /* 0x000fe40004000000 */
[----:B------:R-:W-:Y:S02]  /*5750*/  @!P1 SHF.R.U32.HI R0, RZ, R13, R0 ;  /* 0x0000000dff009219 */ /* 0x000fe40000011600 */
[----:B------:R-:W-:Y:S01]  /*5760*/  LOP3.LUT P0, RZ, R74, 0x1b0, RZ, 0xc0, !PT ;  /* 0x000001b04aff7812 */ /* 0x000fe2000780c0ff */
[----:B------:R-:W-:Y:S01]  /*5770*/  USHF.L.U32 UR41, UR41, 0x7, URZ ;  /* 0x0000000729297899 */ /* 0x000fe200080006ff */
[----:B------:R-:W-:Y:S02]  /*5780*/  @!P1 SEL R3, R31, R0, !P2 ;  /* 0x000000001f039207 */ /* 0x000fe40005000000 */
[----:B------:R-:W-:Y:S03]  /*5790*/  @P4 R2UR UR51, R36 ;  /* 0x00000000243342ca */ /* 0x000fe600000e0000 */
[----:B------:R-:W-:Y:S02]  /*57a0*/  @!P1 IMAD.IADD R0, R2, 0x1, -R3 ;  /* 0x0000000102009824 */ /* 0x000fe400078e0a03 */
[----:B------:R-:W-:Y:S02]  /*57b0*/  @!P1 IMAD.IADD R2, R3, 0x1, -R2 ;  /* 0x0000000103029824 */ /* 0x000fe400078e0a02 */
[----:B------:R-:W-:Y:S02]  /*57c0*/  @!P1 IMAD R31, R0, R9, R31 ;  /* 0x00000009001f9224 */ /* 0x000fe400078e021f */
[----:B------:R-:W-:Y:S01]  /*57d0*/  @!P1 IMAD R29, R2, R10, R29 ;  /* 0x0000000a021d9224 */ /* 0x000fe200078e021d */
[----:B------:R-:W-:Y:S06]  /*57e0*/  @!P0 BRA `(.L_x_82) ;  /* 0x00000000007c8947 */ /* 0x000fec0003800000 */
[----:B------:R-:W1:Y:S01]  /*57f0*/  LDCU.64 UR8, c[0x4][0x80] ;  /* 0x01001000ff0877ac */ /* 0x000e620008000a00 */
[----:B------:R-:W-:Y:S01]  /*5800*/  MOV R2, 0x0 ;  /* 0x0000000000027802 */ /* 0x000fe20000000f00 */
[----:B------:R-:W-:Y:S02]  /*5810*/  HFMA2 R12, -RZ, RZ, 0, 5.9604644775390625e-08 ;  /* 0x00000001ff0c7431 */ /* 0x000fe400000001ff */
[----:B------:R-:W-:Y:S01]  /*5820*/  IMAD.MOV.U32 R8, RZ, RZ, 0x70 ;  /* 0x00000070ff087424 */ /* 0x000fe200078e00ff */
[----:B------:R2:W3:Y:S01]  /*5830*/  LDC.64 R14, c[0x4][R2] ;  /* 0x01000000020e7b82 */ /* 0x0004e20000000a00 */
[----:B------:R-:W4:Y:S01]  /*5840*/  LDCU.64 UR6, c[0x4][0x88] ;  /* 0x01001100ff0677ac */ /* 0x000f220008000a00 */
[----:B------:R-:W-:Y:S01]  /*5850*/  IMAD.MOV.U32 R13, RZ, RZ, RZ ;  /* 0x000000ffff0d7224 */ /* 0x000fe200078e00ff */
[----:B------:R-:W2:Y:S01]  /*5860*/  LDCU.64 UR4, c[0x4][0x8] ;  /* 0x01000100ff0477ac */ /* 0x000ea20008000a00 */
[----:B-1----:R-:W-:Y:S01]  /*5870*/  MOV R5, UR9 ;  /* 0x0000000900057c02 */ /* 0x002fe20008000f00 */
[----:B------:R-:W-:Y:S01]  /*5880*/  IMAD.U32 R4, RZ, RZ, UR8 ;  /* 0x00000008ff047e24 */ /* 0x000fe2000f8e00ff */
[----:B----4-:R-:W-:Y:S01]  /*5890*/  MOV R7, UR7 ;  /* 0x0000000700077c02 */ /* 0x010fe20008000f00 */
[----:B------:R-:W-:Y:S01]  /*58a0*/  IMAD.U32 R6, RZ, RZ, UR6 ;  /* 0x00000006ff067e24 */ /* 0x000fe2000f8e00ff */
[----:B--2---:R-:W-:Y:S01]  /*58b0*/  MOV R11, UR5 ;  /* 0x00000005000b7c02 */ /* 0x004fe20008000f00 */
[----:B------:R-:W-:Y:S02]  /*58c0*/  IMAD.U32 R10, RZ, RZ, UR4 ;  /* 0x00000004ff0a7e24 */ /* 0x000fe4000f8e00ff */
[----:B------:R-:W-:Y:S07]  /*58d0*/  LEPC R20, `(.L_x_83) ;  /* 0x000000001014794e */ /* 0x000fee0000000000 */
[----:B---3-5:R-:W-:Y:S05]  /*58e0*/  CALL.ABS.NOINC R14 ;  /* 0x000000000e007343 */ /* 0x028fea0003c00000 */
.L_x_83:
[----:B------:R-:W1:Y:S01]  /*58f0*/  LDCU.64 UR8, c[0x4][0x80] ;  /* 0x01001000ff0877ac */ /* 0x000e620008000a00 */
[----:B------:R-:W2:Y:S01]  /*5900*/  LDC.64 R2, c[0x4][R2] ;  /* 0x0100000002027b82 */ /* 0x000ea20000000a00 */
[----:B------:R-:W-:Y:S02]  /*5910*/  HFMA2 R12, -RZ, RZ, 0, 5.9604644775390625e-08 ;  /* 0x00000001ff0c7431 */ /* 0x000fe400000001ff */
[----:B------:R-:W-:Y:S02]  /*5920*/  IMAD.MOV.U32 R8, RZ, RZ, 0x70 ;  /* 0x00000070ff087424 */ /* 0x000fe400078e00ff */
[----:B------:R-:W-:Y:S01]  /*5930*/  IMAD.MOV.U32 R13, RZ, RZ, RZ ;  /* 0x000000ffff0d7224 */ /* 0x000fe200078e00ff */
[----:B------:R-:W3:Y:S01]  /*5940*/  LDCU.64 UR6, c[0x4][0x88] ;  /* 0x01001100ff0677ac */ /* 0x000ee20008000a00 */
[----:B------:R-:W4:Y:S01]  /*5950*/  LDCU.64 UR4, c[0x4][0x8] ;  /* 0x01000100ff0477ac */ /* 0x000f220008000a00 */
[----:B-1----:R-:W-:Y:S02]  /*5960*/  MOV R4, UR8 ;  /* 0x0000000800047c02 */ /* 0x002fe40008000f00 */
[----:B------:R-:W-:Y:S02]  /*5970*/  MOV R5, UR9 ;  /* 0x0000000900057c02 */ /* 0x000fe40008000f00 */
[----:B---3--:R-:W-:Y:S01]  /*5980*/  MOV R7, UR7 ;  /* 0x0000000700077c02 */ /* 0x008fe20008000f00 */
[----:B------:R-:W-:Y:S01]  /*5990*/  IMAD.U32 R6, RZ, RZ, UR6 ;  /* 0x00000006ff067e24 */ /* 0x000fe2000f8e00ff */
[----:B----4-:R-:W-:Y:S01]  /*59a0*/  MOV R11, UR5 ;  /* 0x00000005000b7c02 */ /* 0x010fe20008000f00 */
[----:B------:R-:W-:Y:S02]  /*59b0*/  IMAD.U32 R10, RZ, RZ, UR4 ;  /* 0x00000004ff0a7e24 */ /* 0x000fe4000f8e00ff */
[----:B------:R-:W-:Y:S07]  /*59c0*/  LEPC R20, `(.L_x_82) ;  /* 0x000000001014794e */ /* 0x000fee0000000000 */
[----:B--2---:R-:W-:Y:S05]  /*59d0*/  CALL.ABS.NOINC R2 ;  /* 0x0000000002007343 */ /* 0x004fea0003c00000 */
.L_x_82:
[----:B------:R-:W-:Y:S05]  /*59e0*/  BSYNC.RECONVERGENT B6 ;  /* 0x0000000000067941 */ /* 0x000fea0003800200 */
.L_x_81:
[----:B------:R-:W-:Y:S01]  /*59f0*/  ISETP.NE.U32.AND P4, PT, R54, RZ, PT ;  /* 0x000000ff3600720c */ /* 0x000fe20003f85070 */
[----:B------:R-:W-:Y:S01]  /*5a00*/  UISETP.NE.AND UP2, UPT, UR53, URZ, UPT ;  /* 0x000000ff3500728c */ /* 0x000fe2000bf45270 */
[----:B------:R-:W-:Y:S01]  /*5a10*/  ISETP.NE.U32.AND P2, PT, RZ, UR36, PT ;  /* 0x00000024ff007c0c */ /* 0x000fe2000bf45070 */
[----:B------:R-:W-:Y:S01]  /*5a20*/  UISETP.NE.U32.AND UP1, UPT, UR38, URZ, UPT ;  /* 0x000000ff2600728c */ /* 0x000fe2000bf25070 */
[----:B------:R-:W-:Y:S01]  /*5a30*/  ISETP.NE.AND.EX P4, PT, R55, RZ, PT, P4 ;  /* 0x000000ff3700720c */ /* 0x000fe20003f85340 */
[----:B------:R-:W-:Y:S01]  /*5a40*/  UPLOP3.LUT UP0, UPT, UPT, UPT, UPT, 0x40, 0x4 ;  /* 0x000000000004789c */ /* 0x000fe20003f0e870 */
[----:B------:R-:W-:Y:S01]  /*5a50*/  ISETP.NE.AND.EX P2, PT, RZ, UR37, PT, P2 ;  /* 0x00000025ff007c0c */ /* 0x000fe2000bf45320 */
[----:B------:R-:W-:Y:S01]  /*5a60*/  UISETP.NE.AND.EX UP1, UPT, UR39, URZ, UPT, UP1 ;  /* 0x000000ff2700728c */ /* 0x000fe2000bf25310 */
[----:B------:R-:W-:Y:S04]  /*5a70*/  PLOP3.LUT P1, PT, PT, PT, UP2, 0x80, 0x8 ;  /* 0x000000000008781c */ /* 0x000fe80003f2f028 */
[----:B------:R-:W-:Y:S06]  /*5a80*/  @UP2 UPLOP3.LUT UP0, UPT, UPT, UPT, UP1, 0x80, 0x8 ;  /* 0x000000000008289c */ /* 0x000fec0003f0f010 */
[----:B------:R-:W-:Y:S01]  /*5a90*/  PLOP3.LUT P0, PT, PT, PT, UP0, 0x80, 0x8 ;  /* 0x000000000008781c */ /* 0x000fe20003f0f008 */
[----:B------:R-:W-:Y:S01]  /*5aa0*/  @!UPT UIADD3 URZ, UPT, UPT, URZ, URZ, URZ ;  /* 0x000000fffffff290 */ /* 0x000fe2000fffe0ff */
[----:B------:R-:W-:Y:S11]  /*5ab0*/  BRA.U !UP1, `(.L_x_84) ;  /* 0x0000000109387547 */ /* 0x000ff6000b800000 */
[----:B------:R-:W-:Y:S01]  /*5ac0*/  UISETP.NE.U32.AND UP0, UPT, UR36, URZ, UPT ;  /* 0x000000ff2400728c */ /* 0x000fe2000bf05070 */
[----:B------:R-:W-:Y:S02]  /*5ad0*/  HFMA2 R0, -RZ, RZ, 0, 5.9604644775390625e-08 ;  /* 0x00000001ff007431 */ /* 0x000fe400000001ff */
[----:B------:R-:W-:Y:S01]  /*5ae0*/  IMAD.MOV.U32 R63, RZ, RZ, 0x1 ;  /* 0x00000001ff3f7424 */ /* 0x000fe200078e00ff */
[----:B------:R-:W-:Y:S06]  /*5af0*/  UISETP.NE.AND.EX UP0, UPT, UR37, URZ, UPT, UP0 ;  /* 0x000000ff2500728c */ /* 0x000fec000bf05300 */
[----:B------:R-:W-:Y:S05]  /*5b00*/  PLOP3.LUT P3, PT, PT, PT, UP0, 0x80, 0x8 ;  /* 0x000000000008781c */ /* 0x000fea0003f6f008 */
[----:B------:R-:W1:Y:S01]  /*5b10*/  @UP0 LDCU.64 UR6, c[0x0][0x888] ;  /* 0x00011100ff0607ac */ /* 0x000e620008000a00 */
[----:B------:R-:W-:Y:S07]  /*5b20*/  @UP0 UIMAD UR4, UR57, UR38, URZ ;  /* 0x00000026390402a4 */ /* 0x000fee000f8e02ff */
[----:B------:R-:W-:Y:S01]  /*5b30*/  @!P3 PRMT R63, R0, 0x7610, R63 ;  /* 0x00007610003fb816 */ /* 0x000fe2000000003f */
[----:B-1----:R-:W-:Y:S03]  /*5b40*/  @UP0 UIMAD.WIDE UR6, UR4, 0x4, UR6 ;  /* 0x00000004040608a5 */ /* 0x002fe6000f8e0206 */
[----:B------:R-:W1:Y:S03]  /*5b50*/  @!UP0 LDCU UR4, c[0x0][0x880] ;  /* 0x00011000ff0487ac */ /* 0x000e660008000800 */
[----:B------:R-:W-:Y:S01]  /*5b60*/  IMAD.U32 R2, RZ, RZ, UR6 ;  /* 0x00000006ff027e24 */ /* 0x000fe2000f8e00ff */
[----:B------:R-:W-:Y:S05]  /*5b70*/  MOV R3, UR7 ;  /* 0x0000000700037c02 */ /* 0x000fea0008000f00 */
[----:B-----5:R2:W5:Y:S02]  /*5b80*/  @P3 LDG.E R35, desc[UR48][R2.64] ;  /* 0x0000003002233981 */ /* 0x020564000c1e1900 */
[----:B-12---:R-:W-:Y:S02]  /*5b90*/  @!P3 IMAD.U32 R35, RZ, RZ, UR4 ;  /* 0x00000004ff23be24 */ /* 0x006fe4000f8e00ff */
.L_x_84:
[----:B------:R-:W-:Y:S05]  /*5ba0*/  @!P4 BRA `(.L_x_85) ;  /* 0x000000000020c947 */ /* 0x000fea0003800000 */
[----:B------:R-:W-:Y:S04]  /*5bb0*/  ISETP.NE.U32.AND P3, PT, R52, RZ, PT ;  /* 0x000000ff3400720c */ /* 0x000fe80003f65070 */
[----:B------:R-:W-:Y:S11]  /*5bc0*/  ISETP.NE.AND.EX P3, PT, R53, RZ, PT, P3 ;  /* 0x000000ff3500720c */ /* 0x000ff60003f65330 */
[----:B------:R-:W-:Y:S02]  /*5bd0*/  @!UPT UIADD3 URZ, UPT, UPT, URZ, URZ, URZ ;  /* 0x000000fffffff290 */ /* 0x000fe4000fffe0ff */
[----:B------:R-:W1:Y:S01]  /*5be0*/  @P3 LDC.64 R2, c[0x0][0x8a8] ;  /* 0x00022a00ff023b82 */ /* 0x000e620000000a00 */
[----:B------:R-:W-:Y:S04]  /*5bf0*/  @P3 IMAD R0, R54, UR57, RZ ;  /* 0x0000003936003c24 */ /* 0x000fe8000f8e02ff */
[----:B-1----:R-:W-:Y:S05]  /*5c00*/  @P3 IMAD.WIDE R2, R0, 0x4, R2 ;  /* 0x0000000400023825 */ /* 0x002fea00078e0202 */
[----:B-----5:R1:W5:Y:S02]  /*5c10*/  @P3 LDG.E R33, desc[UR48][R2.64] ;  /* 0x0000003002213981 */ /* 0x020364000c1e1900 */
[----:B-1----:R-:W2:Y:S02]  /*5c20*/  @!P3 LDC R33, c[0x0][0x8a0] ;  /* 0x00022800ff21bb82 */ /* 0x002ea40000000800 */
.L_x_85:
[----:B-----5:R-:W-:Y:S01]  /*5c30*/  FSETP.NEU.AND P3, PT, R35, RZ, PT ;  /* 0x000000ff2300720b */ /* 0x020fe20003f6d000 */
[----:B------:R-:W-:Y:S01]  /*5c40*/  IMAD.SHL.U32 R79, R19, 0x40, RZ ;  /* 0x00000040134f7824 */ /* 0x000fe200078e00ff */
[----:B------:R-:W-:Y:S01]  /*5c50*/  SEL R3, RZ, 0xffffffff, P2 ;  /* 0xffffffffff037807 */ /* 0x000fe20001000000 */
[----:B------:R-:W-:Y:S01]  /*5c60*/  IMAD.SHL.U32 R86, R71, 0x2, RZ ;  /* 0x0000000247567824 */ /* 0x000fe200078e00ff */
[----:B------:R-:W-:Y:S01]  /*5c70*/  @P1 LOP3.LUT P2, RZ, R63, 0xff, RZ, 0xc0, !PT ;  /* 0x000000ff3fff1812 */ /* 0x000fe2000784c0ff */
[----:B------:R-:W-:Y:S01]  /*5c80*/  IMAD.HI.U32 R5, R79, R61, RZ ;  /* 0x0000003d4f057227 */ /* 0x000fe200078e00ff */
[----:B------:R-:W-:Y:S01]  /*5c90*/  @P1 SEL R2, RZ, 0xffffffff, P3 ;  /* 0xffffffffff021807 */ /* 0x000fe20001800000 */
[----:B------:R-:W-:Y:S01]  /*5ca0*/  BSSY B1, `(.L_x_86) ;  /* 0x0000039000017945 */ /* 0x000fe20003800000 */
[----:B------:R-:W-:Y:S01]  /*5cb0*/  LOP3.LUT R70, R70, 0x1, RZ, 0x3c, !PT ;  /* 0x0000000146467812 */ /* 0x000fe200078e3cff */
[----:B------:R-:W-:Y:S01]  /*5cc0*/  VIADD R84, R86, UR50 ;  /* 0x0000003256547c36 */ /* 0x000fe20008000000 */
[----:B------:R-:W-:Y:S01]  /*5cd0*/  @P0 SEL R2, R3, R2, !P2 ;  /* 0x0000000203020207 */ /* 0x000fe20005000000 */
[----:B------:R-:W-:Y:S01]  /*5ce0*/  IMAD.MOV.U32 R85, RZ, RZ, 0x1 ;  /* 0x00000001ff557424 */ /* 0x000fe200078e00ff */
[----:B------:R-:W-:Y:S01]  /*5cf0*/  LEA R83, R30, UR50, 0x3 ;  /* 0x000000321e537c11 */ /* 0x000fe2000f8e18ff */
[----:B------:R-:W-:Y:S01]  /*5d00*/  IMAD.IADD R34, R32, 0x1, R17 ;  /* 0x0000000120227824 */ /* 0x000fe200078e0211 */
[----:B------:R-:W-:Y:S01]  /*5d10*/  @P1 LOP3.LUT R2, R2, 0x1, RZ, 0xc0, !PT ;  /* 0x0000000102021812 */ /* 0x000fe200078ec0ff */
[----:B------:R-:W-:Y:S01]  /*5d20*/  IMAD.MOV.U32 R39, RZ, RZ, RZ ;  /* 0x000000ffff277224 */ /* 0x000fe200078e00ff */
[----:B------:R-:W-:Y:S02]  /*5d30*/  SHF.L.U32 R0, R69, 0x1f, RZ ;  /* 0x0000001f45007819 */ /* 0x000fe400000006ff */
[----:B------:R-:W-:Y:S02]  /*5d40*/  CS2R R50, SRZ ;  /* 0x0000000000327805 */ /* 0x000fe4000001ff00 */
[----:B------:R-:W-:Y:S02]  /*5d50*/  ISETP.NE.U32.OR P5, PT, R2, 0x1, !P1 ;  /* 0x000000010200780c */ /* 0x000fe40004fa5470 */
[----:B------:R-:W-:Y:S02]  /*5d60*/  CS2R R48, SRZ ;  /* 0x0000000000307805 */ /* 0x000fe4000001ff00 */
[----:B------:R-:W-:Y:S02]  /*5d70*/  ISETP.NE.AND P2, PT, R60, 0x1, PT ;  /* 0x000000013c00780c */ /* 0x000fe40003f45270 */
[----:B------:R-:W-:Y:S02]  /*5d80*/  CS2R R42, SRZ ;  /* 0x00000000002a7805 */ /* 0x000fe4000001ff00 */
[----:B------:R-:W-:Y:S02]  /*5d90*/  SHF.R.U32.HI R2, RZ, R58, R5 ;  /* 0x0000003aff027219 */ /* 0x000fe40000011605 */
[----:B------:R-:W-:Y:S02]  /*5da0*/  CS2R R40, SRZ ;  /* 0x0000000000287805 */ /* 0x000fe4000001ff00 */
[----:B------:R-:W-:Y:S01]  /*5db0*/  ISETP.NE.AND P4, PT, R59, 0x1, PT ;  /* 0x000000013b00780c */ /* 0x000fe20003f85270 */
[----:B------:R-:W-:Y:S01]  /*5dc0*/  IMAD.IADD R82, R75, 0x1, R84 ;  /* 0x000000014b527824 */ /* 0x000fe200078e0254 */
[----:B------:R-:W-:Y:S02]  /*5dd0*/  SEL R77, R79, R2, !P2 ;  /* 0x000000024f4d7207 */ /* 0x000fe40005000000 */
[----:B------:R-:W-:Y:S02]  /*5de0*/  PLOP3.LUT P2, PT, PT, PT, UP1, 0x80, 0x8 ;  /* 0x000000000008781c */ /* 0x000fe40003f4f018 */
[----:B------:R-:W-:Y:S01]  /*5df0*/  SEL R2, RZ, 0xffffffff, P3 ;  /* 0xffffffffff027807 */ /* 0x000fe20001800000 */
[----:B------:R-:W-:Y:S01]  /*5e00*/  IMAD.HI.U32 R78, R77, UR46, RZ ;  /* 0x0000002e4d4e7c27 */ /* 0x000fe2000f8e00ff */
[----:B------:R-:W-:Y:S02]  /*5e10*/  @P5 SHF.L.U32 R6, R70, 0x1f, RZ ;  /* 0x0000001f46065819 */ /* 0x000fe400000006ff */
[----:B------:R-:W-:Y:S02]  /*5e20*/  LOP3.LUT P3, R80, R63, 0xff, RZ, 0xc0, !PT ;  /* 0x000000ff3f507812 */ /* 0x000fe4000786c0ff */
[----:B------:R-:W1:Y:S01]  /*5e30*/  @P5 SYNCS.PHASECHK.TRANS64.TRYWAIT P1, [UR50+0x80], R6 ;  /* 0x00008006ff0055a7 */ /* 0x000e620008021132 */
[----:B------:R-:W-:Y:S02]  /*5e40*/  SHF.R.U32.HI R78, RZ, UR47, R78 ;  /* 0x0000002fff4e7c19 */ /* 0x000fe4000801164e */
[----:B------:R-:W-:Y:S02]  /*5e50*/  P2R R81, PR, RZ, 0x20 ;  /* 0x00000020ff517803 */ /* 0x000fe40000000000 */
[----:B------:R-:W-:Y:S01]  /*5e60*/  @P2 SEL R2, R3, R2, !P3 ;  /* 0x0000000203022207 */ /* 0x000fe20005800000 */
[----:B------:R-:W-:Y:S01]  /*5e70*/  IMAD.MOV R3, RZ, RZ, -R77 ;  /* 0x000000ffff037224 */ /* 0x000fe200078e0a4d */
[----:B------:R-:W-:Y:S02]  /*5e80*/  SEL R78, R77, R78, !P4 ;  /* 0x0000004e4d4e7207 */ /* 0x000fe40006000000 */
[----:B------:R-:W-:Y:S01]  /*5e90*/  LOP3.LUT R2, R2, 0x1, RZ, 0xc0, !PT ;  /* 0x0000000102027812 */ /* 0x000fe200078ec0ff */
[----:B------:R-:W-:Y:S02]  /*5ea0*/  IMAD R79, R60, R3, R79 ;  /* 0x000000033c4f7224 */ /* 0x000fe400078e024f */
[----:B------:R-:W-:Y:S01]  /*5eb0*/  IMAD.MOV R4, RZ, RZ, -R78 ;  /* 0x000000ffff047224 */ /* 0x000fe200078e0a4e */
[----:B------:R-:W-:Y:S01]  /*5ec0*/  ISETP.NE.U32.AND P2, PT, R2, 0x1, PT ;  /* 0x000000010200780c */ /* 0x000fe20003f45070 */
[----:B------:R3:W4:Y:S03]  /*5ed0*/  SYNCS.PHASECHK.TRANS64.TRYWAIT P0, [R83+URZ+0xe0], R0 ;  /* 0x0000e000530075a7 */ /* 0x00072600080011ff */
[----:B------:R-:W-:Y:S01]  /*5ee0*/  P2R R87, PR, RZ, 0x4 ;  /* 0x00000004ff577803 */ /* 0x000fe20000000000 */
[----:B------:R-:W-:Y:S01]  /*5ef0*/  IMAD R77, R59, R4, R77 ;  /* 0x000000043b4d7224 */ /* 0x000fe200078e024d */
[----:B-1----:R-:W-:Y:S01]  /*5f00*/  @P5 SEL R85, RZ, 0x1, !P1 ;  /* 0x00000001ff555807 */ /* 0x002fe20004800000 */
[----:B---3--:R-:W-:Y:S06]  /*5f10*/  @!P5 BRA `(.L_x_87) ;  /* 0x000000000044d947 */ /* 0x008fec0003800000 */
[----:B------:R-:W-:Y:S01]  /*5f20*/  IMAD.MOV.U32 R50, RZ, RZ, RZ ;  /* 0x000000ffff327224 */ /* 0x000fe200078e00ff */
[----:B------:R-:W-:Y:S01]  /*5f30*/  ISETP.NE.AND P1, PT, R85, RZ, PT ;  /* 0x000000ff5500720c */ /* 0x000fe20003f25270 */
[----:B------:R-:W-:Y:S01]  /*5f40*/  BSSY B0, `(.L_x_88) ;  /* 0x0000008000007945 */ /* 0x000fe20003800000 */
[----:B------:R-:W-:Y:S02]  /*5f50*/  CS2R R42, SRZ ;  /* 0x00000000002a7805 */ /* 0x000fe4000001ff00 */
[----:B------:R-:W-:Y:S02]  /*5f60*/  CS2R R40, SRZ ;  /* 0x0000000000287805 */ /* 0x000fe4000001ff00 */
[----:B------:R-:W-:Y:S07]  /*5f70*/  CS2R R48, SRZ ;  /* 0x0000000000307805 */ /* 0x000fee000001ff00 */
[----:B------:R-:W-:Y:S05]  /*5f80*/  @P1 BRA `(.L_x_89) ;  /* 0x00000000000c1947 */ /* 0x000fea0003800000 */
[----:B------:R-:W-:Y:S04]  /*5f90*/  SHF.L.U32 R3, R70, 0x1f, RZ ;  /* 0x0000001f46037819 */ /* 0x000fe800000006ff */
[----:B------:R-:W1:Y:S02]  /*5fa0*/  SYNCS.PHASECHK.TRANS64.TRYWAIT P1, [UR50+0x80], R3 ;  /* 0x00008003ff0075a7 */ /* 0x000e640008021132 */
[----:B-1----:R-:W-:Y:S05]  /*5fb0*/  @!P1 BRA `(.L_x_90) ;  /* 0x0000002c00a09947 */ /* 0x002fea0003800000 */
.L_x_89:
[----:B------:R-:W-:Y:S05]  /*5fc0*/  BSYNC B0 ;  /* 0x0000000000007941 */ /* 0x000fea0003800000 */
.L_x_88:
[----:B------:R-:W-:Y:S01]  /*5fd0*/  ISETP.NE.AND P1, PT, R87, RZ, PT ;  /* 0x000000ff5700720c */ /* 0x000fe20003f25270 */
[----:B------:R-:W-:Y:S11]  /*5fe0*/  HFMA2 R39, -RZ, RZ, 0, 5.9604644775390625e-08 ;  /* 0x00000001ff277431 */ /* 0x000ff600000001ff */
[----:B------:R-:W-:Y:S01]  /*5ff0*/  @!UPT UIADD3 URZ, UPT, UPT, URZ, URZ, URZ ;  /* 0x000000fffffff290 */ /* 0x000fe2000fffe0ff */
[----:B------:R-:W-:Y:S05]  /*6000*/  @P1 WARPSYNC.ALL ;  /* 0x0000000000001948 */ /* 0x000fea0003800000 */
[----:B------:R3:W1:Y:S04]  /*6010*/  @P1 LDSM.16.M88.4 R40, [R86+UR50+0x200] ;  /* 0x000200325628183b */ /* 0x0006680008000200 */
[----:B------:R3:W1:Y:S02]  /*6020*/  @P1 LDSM.16.M88.4 R48, [R82+0x200] ;  /* 0x000200005230183b */ /* 0x0006640000000200 */
.L_x_87:
[----:B------:R-:W-:Y:S05]  /*6030*/  BSYNC B1 ;  /* 0x0000000000017941 */ /* 0x000fea0003800000 */
.L_x_86:
[----:B-1----:R-:W-:Y:S04]  /*6040*/  SHF.R.U32.HI R2, RZ, 0x15, R34 ;  /* 0x00000015ff027819 */ /* 0x002fe80000011622 */
[----:B------:R-:W-:Y:S01]  /*6050*/  LOP3.LUT P1, RZ, R2, 0x3, R73, 0x48, !PT ;  /* 0x0000000302ff7812 */ /* 0x000fe20007824849 */
[----:B------:R-:W-:Y:S01]  /*6060*/  @!UPT UIADD3 URZ, UPT, UPT, URZ, URZ, URZ ;  /* 0x000000fffffff290 */ /* 0x000fe2000fffe0ff */
[----:B----4-:R-:W-:Y:S11]  /*6070*/  @P0 BRA `(.L_x_91) ;  /* 0x0000000000080947 */ /* 0x010ff60003800000 */
[----:B------:R-:W1:Y:S02]  /*6080*/  SYNCS.PHASECHK.TRANS64.TRYWAIT P0, [R83+URZ+0xe0], R0 ;  /* 0x0000e000530075a7 */ /* 0x000e6400080011ff */
[----:B-1----:R-:W-:Y:S05]  /*6090*/  @!P0 BRA `(.L_x_92) ;  /* 0x0000002c00808947 */ /* 0x002fea0003800000 */
.L_x_91:
[----:B------:R-:W-:Y:S05]  /*60a0*/  @!P1 BRA `(.L_x_93) ;  /* 0x0000000000409947 */ /* 0x000fea0003800000 */
[----:B------:R-:W4:Y:S01]  /*60b0*/  LDCU.64 UR8, c[0x4][0x70] ;  /* 0x01000e00ff0877ac */ /* 0x000f220008000a00 */
[----:B------:R-:W-:Y:S01]  /*60c0*/  MOV R3, 0x0 ;  /* 0x0000000000037802 */ /* 0x000fe20000000f00 */
[----:B------:R-:W-:Y:S02]  /*60d0*/  HFMA2 R12, -RZ, RZ, 0, 5.9604644775390625e-08 ;  /* 0x00000001ff0c7431 */ /* 0x000fe400000001ff */
[----:B------:R-:W-:Y:S02]  /*60e0*/  IMAD.MOV.U32 R8, RZ, RZ, 0x192 ;  /* 0x00000192ff087424 */ /* 0x000fe400078e00ff */
[----:B------:R-:W-:Y:S01]  /*60f0*/  IMAD.MOV.U32 R13, RZ, RZ, RZ ;  /* 0x000000ffff0d7224 */ /* 0x000fe200078e00ff */
[----:B------:R-:W5:Y:S01]  /*6100*/  LDCU.64 UR6, c[0x4][0x78] ;  /* 0x01000f00ff0677ac */ /* 0x000f620008000a00 */
[----:B------:R-:W1:Y:S01]  /*6110*/  LDC.64 R2, c[0x4][R3] ;  /* 0x0100000003027b82 */ /* 0x000e620000000a00 */
[----:B------:R-:W2:Y:S01]  /*6120*/  LDCU.64 UR4, c[0x4][0x10] ;  /* 0x01000200ff0477ac */ /* 0x000ea20008000a00 */
[----:B----4-:R-:W-:Y:S01]  /*6130*/  MOV R5, UR9 ;  /* 0x0000000900057c02 */ /* 0x010fe20008000f00 */
[----:B------:R-:W-:Y:S01]  /*6140*/  IMAD.U32 R4, RZ, RZ, UR8 ;  /* 0x00000008ff047e24 */ /* 0x000fe2000f8e00ff */
[----:B-----5:R-:W-:Y:S01]  /*6150*/  MOV R7, UR7 ;  /* 0x0000000700077c02 */ /* 0x020fe20008000f00 */
[----:B------:R-:W-:Y:S01]  /*6160*/  IMAD.U32 R6, RZ, RZ, UR6 ;  /* 0x00000006ff067e24 */ /* 0x000fe2000f8e00ff */
[----:B--2---:R-:W-:Y:S01]  /*6170*/  MOV R11, UR5 ;  /* 0x00000005000b7c02 */ /* 0x004fe20008000f00 */
[----:B------:R-:W-:Y:S02]  /*6180*/  IMAD.U32 R10, RZ, RZ, UR4 ;  /* 0x00000004ff0a7e24 */ /* 0x000fe4000f8e00ff */
[----:B------:R-:W-:Y:S07]  /*6190*/  LEPC R20, `(.L_x_93) ;  /* 0x000000001014794e */ /* 0x000fee0000000000 */
[----:B-1-3--:R-:W-:Y:S05]  /*61a0*/  CALL.ABS.NOINC R2 ;  /* 0x0000000002007343 */ /* 0x00afea0003c00000 */
.L_x_93:
[----:B------:R-:W-:Y:S05]  /*61b0*/  WARPSYNC.ALL ;  /* 0x0000000000007948 */ /* 0x000fea0003800000 */
[----:B------:R-:W-:Y:S01]  /*61c0*/  R2UR UR4, R34 ;  /* 0x00000000220472ca */ /* 0x000fe200000e0000 */
[--C-:B------:R-:W-:Y:S01]  /*61d0*/  HADD2.F32 R20, -RZ, R40.reuse.H0_H0 ;  /* 0x20000028ff147230 */ /* 0x100fe20000004100 */
[----:B------:R-:W-:Y:S01]  /*61e0*/  ISETP.NE.AND P0, PT, R72, RZ, PT ;  /* 0x000000ff4800720c */ /* 0x000fe20003f05270 */
[----:B------:R-:W-:Y:S01]  /*61f0*/  HADD2.F32 R21, -RZ, R40.H1_H1 ;  /* 0x30000028ff157230 */ /* 0x000fe20000004100 */
[----:B------:R-:W-:Y:S01]  /*6200*/  BSSY.RECONVERGENT B0, `(.L_x_94) ;  /* 0x000004e000007945 */ /* 0x000fe20003800200 */
[--C-:B------:R-:W-:Y:S02]  /*6210*/  HADD2.F32 R36, -RZ, R41.reuse.H0_H0 ;  /* 0x20000029ff247230 */ /* 0x100fe40000004100 */
[----:B------:R-:W-:Y:S02]  /*6220*/  HADD2.F32 R38, -RZ, R41.H1_H1 ;  /* 0x30000029ff267230 */ /* 0x000fe40000004100 */
[----:B------:R-:W-:Y:S04]  /*6230*/  HADD2.F32 R37, -RZ, R49.H0_H0 ;  /* 0x20000031ff257230 */ /* 0x000fe80000004100 */
[----:B------:R-:W1:Y:S02]  /*6240*/  LDTM.16dp256bit.x4 R4, tmem[UR4] ;  /* 0x00000004000479ee */ /* 0x000e640008120000 */
[C---:B-12---:R-:W-:Y:S01]  /*6250*/  FMUL R0, R33.reuse, R4 ;  /* 0x0000000421007220 */ /* 0x046fe20000400000 */
[C---:B------:R-:W-:Y:S01]  /*6260*/  FMUL R2, R33.reuse, R5 ;  /* 0x0000000521027220 */ /* 0x040fe20000400000 */
[C---:B------:R-:W-:Y:S01]  /*6270*/  FMUL R3, R33.reuse, R6 ;  /* 0x0000000621037220 */ /* 0x040fe20000400000 */
[----:B------:R-:W-:Y:S01]  /*6280*/  FMUL R7, R33, R7 ;  /* 0x0000000721077220 */ /* 0x000fe20000400000 */
[C---:B------:R-:W-:Y:S01]  /*6290*/  FFMA R0, R35.reuse, R20, R0 ;  /* 0x0000001423007223 */ /* 0x040fe20000000000 */
[C---:B------:R-:W-:Y:S01]  /*62a0*/  FFMA R2, R35.reuse, R21, R2 ;  /* 0x0000001523027223 */ /* 0x040fe20000000002 */
[C---:B------:R-:W-:Y:S01]  /*62b0*/  FFMA R3, R35.reuse, R36, R3 ;  /* 0x0000002423037223 */ /* 0x040fe20000000003 */
[--C-:B------:R-:W-:Y:S02]  /*62c0*/  HADD2.F32 R20, -RZ, R42.reuse.H0_H0 ;  /* 0x2000002aff147230 */ /* 0x100fe40000004100 */
[----:B------:R-:W-:Y:S01]  /*62d0*/  FFMA R7, R35, R38, R7 ;  /* 0x0000002623077223 */ /* 0x000fe20000000007 */
[C---:B------:R-:W-:Y:S01]  /*62e0*/  FMUL R4, R33.reuse, R8 ;  /* 0x0000000821047220 */ /* 0x040fe20000400000 */
[----:B------:R-:W-:Y:S01]  /*62f0*/  HADD2.F32 R36, -RZ, R42.H1_H1 ;  /* 0x3000002aff247230 */ /* 0x000fe20000004100 */
[----:B------:R-:W-:Y:S01]  /*6300*/  F2FP.F16.F32.PACK_AB R44, R2, R0 ;  /* 0x00000000022c723e */ /* 0x000fe200000000ff */
[----:B------:R-:W-:Y:S01]  /*6310*/  FMUL R5, R33, R9 ;  /* 0x0000000921057220 */ /* 0x000fe20000400000 */
[--C-:B------:R-:W-:Y:S01]  /*6320*/  HADD2.F32 R21, -RZ, R43.reuse.H0_H0 ;  /* 0x2000002bff157230 */ /* 0x100fe20000004100 */
[----:B------:R-:W-:Y:S01]  /*6330*/  F2FP.F16.F32.PACK_AB R45, R7, R3 ;  /* 0x00000003072d723e */ /* 0x000fe200000000ff */
[C---:B------:R-:W-:Y:S01]  /*6340*/  FFMA R4, R35.reuse, R20, R4 ;  /* 0x0000001423047223 */ /* 0x040fe20000000004 */
[----:B------:R-:W-:Y:S01]  /*6350*/  FFMA R5, R35, R36, R5 ;  /* 0x0000002423057223 */ /* 0x000fe20000000005 */
[C---:B------:R-:W-:Y:S01]  /*6360*/  FMUL R6, R33.reuse, R10 ;  /* 0x0000000a21067220 */ /* 0x040fe20000400000 */
[----:B------:R-:W-:Y:S02]  /*6370*/  HADD2.F32 R20, -RZ, R43.H1_H1 ;  /* 0x3000002bff147230 */ /* 0x000fe40000004100 */
[C---:B------:R-:W-:Y:S01]  /*6380*/  FMUL R11, R33.reuse, R11 ;  /* 0x0000000b210b7220 */ /* 0x040fe20000400000 */
[----:B------:R-:W-:Y:S01]  /*6390*/  FMUL R8, R33, R12 ;  /* 0x0000000c21087220 */ /* 0x000fe20000400000 */
[----:B------:R-:W-:Y:S01]  /*63a0*/  FFMA R6, R35, R21, R6 ;  /* 0x0000001523067223 */ /* 0x000fe20000000006 */
[--C-:B------:R-:W-:Y:S02]  /*63b0*/  HADD2.F32 R21, -RZ, R48.reuse.H0_H0 ;  /* 0x20000030ff157230 */ /* 0x100fe40000004100 */
[C---:B------:R-:W-:Y:S01]  /*63c0*/  FMUL R9, R33.reuse, R13 ;  /* 0x0000000d21097220 */ /* 0x040fe20000400000 */
[----:B------:R-:W-:Y:S02]  /*63d0*/  HADD2.F32 R36, -RZ, R48.H1_H1 ;  /* 0x30000030ff247230 */ /* 0x000fe40000004100 */
[----:B------:R-:W-:Y:S01]  /*63e0*/  FMUL R10, R33, R14 ;  /* 0x0000000e210a7220 */ /* 0x000fe20000400000 */
[C---:B------:R-:W-:Y:S01]  /*63f0*/  FFMA R11, R35.reuse, R20, R11 ;  /* 0x00000014230b7223 */ /* 0x040fe2000000000b */
[C---:B------:R-:W-:Y:S01]  /*6400*/  FFMA R8, R35.reuse, R21, R8 ;  /* 0x0000001523087223 */ /* 0x040fe20000000008 */
[----:B------:R-:W-:Y:S02]  /*6410*/  HADD2.F32 R20, -RZ, R49.H1_H1 ;  /* 0x30000031ff147230 */ /* 0x000fe40000004100 */
[----:B------:R-:W-:Y:S01]  /*6420*/  FFMA R9, R35, R36, R9 ;  /* 0x0000002423097223 */ /* 0x000fe20000000009 */
[----:B------:R-:W-:Y:S01]  /*6430*/  FMUL R15, R33, R15 ;  /* 0x0000000f210f7220 */ /* 0x000fe20000400000 */
[--C-:B------:R-:W-:Y:S02]  /*6440*/  HADD2.F32 R21, -RZ, R50.reuse.H0_H0 ;  /* 0x20000032ff157230 */ /* 0x100fe40000004100 */
[----:B------:R-:W-:Y:S01]  /*6450*/  FFMA R10, R35, R37, R10 ;  /* 0x00000025230a7223 */ /* 0x000fe2000000000a */
[C---:B------:R-:W-:Y:S01]  /*6460*/  FMUL R12, R33.reuse, R16 ;  /* 0x00000010210c7220 */ /* 0x040fe20000400000 */
[----:B------:R-:W-:Y:S02]  /*6470*/  HADD2.F32 R36, -RZ, R50.H1_H1 ;  /* 0x30000032ff247230 */ /* 0x000fe40000004100 */
[C---:B------:R-:W-:Y:S01]  /*6480*/  FMUL R13, R33.reuse, R17 ;  /* 0x00000011210d7220 */ /* 0x040fe20000400000 */
[--C-:B------:R-:W-:Y:S02]  /*6490*/  HADD2.F32 R37, -RZ, R51.reuse.H0_H0 ;  /* 0x20000033ff257230 */ /* 0x100fe40000004100 */
[----:B------:R-:W-:Y:S01]  /*64a0*/  FMUL R14, R33, R18 ;  /* 0x00000012210e7220 */ /* 0x000fe20000400000 */
[----:B------:R-:W-:Y:S02]  /*64b0*/  HADD2.F32 R38, -RZ, R51.H1_H1 ;  /* 0x30000033ff267230 */ /* 0x000fe40000004100 */
[----:B------:R-:W-:Y:S01]  /*64c0*/  FFMA R15, R35, R20, R15 ;  /* 0x00000014230f7223 */ /* 0x000fe2000000000f */
[----:B------:R-:W-:Y:S01]  /*64d0*/  FMUL R19, R33, R19 ;  /* 0x0000001321137220 */ /* 0x000fe20000400000 */
[C---:B------:R-:W-:Y:S01]  /*64e0*/  FFMA R12, R35.reuse, R21, R12 ;  /* 0x00000015230c7223 */ /* 0x040fe2000000000c */
[C---:B------:R-:W-:Y:S01]  /*64f0*/  FFMA R13, R35.reuse, R36, R13 ;  /* 0x00000024230d7223 */ /* 0x040fe2000000000d */
[C---:B------:R-:W-:Y:S01]  /*6500*/  FFMA R14, R35.reuse, R37, R14 ;  /* 0x00000025230e7223 */ /* 0x040fe2000000000e */
[----:B------:R-:W-:Y:S01]  /*6510*/  FFMA R19, R35, R38, R19 ;  /* 0x0000002623137223 */ /* 0x000fe20000000013 */
[----:B------:R-:W-:Y:S02]  /*6520*/  F2FP.F16.F32.PACK_AB R46, R5, R4 ;  /* 0x00000004052e723e */ /* 0x000fe400000000ff */
[----:B------:R-:W-:Y:S02]  /*6530*/  F2FP.F16.F32.PACK_AB R47, R11, R6 ;  /* 0x000000060b2f723e */ /* 0x000fe400000000ff */
[----:B------:R-:W-:Y:S02]  /*6540*/  F2FP.F16.F32.PACK_AB R88, R9, R8 ;  /* 0x000000080958723e */ /* 0x000fe400000000ff */
[----:B------:R-:W-:Y:S01]  /*6550*/  F2FP.F16.F32.PACK_AB R89, R15, R10 ;  /* 0x0000000a0f59723e */ /* 0x000fe200000000ff */
[----:B------:R1:W-:Y:S01]  /*6560*/  STSM.16.M88.4 [R84+0x200], R44 ;  /* 0x0002002c54007844 */ /* 0x0003e20000000200 */
[----:B------:R-:W-:Y:S02]  /*6570*/  F2FP.F16.F32.PACK_AB R90, R13, R12 ;  /* 0x0000000c0d5a723e */ /* 0x000fe400000000ff */
[----:B------:R-:W-:Y:S05]  /*6580*/  F2FP.F16.F32.PACK_AB R91, R19, R14 ;  /* 0x0000000e135b723e */ /* 0x000fea00000000ff */
[----:B------:R1:W-:Y:S01]  /*6590*/  STSM.16.M88.4 [R82+0x200], R88 ;  /* 0x0002005852007844 */ /* 0x0003e20000000200 */
[----:B------:R-:W-:Y:S01]  /*65a0*/  @!PT LDS RZ, [RZ] ;  /* 0x00000000fffff984 */ /* 0x000fe20000000800 */
[----:B------:R-:W-:Y:S01]  /*65b0*/  @!PT LDS RZ, [RZ] ;  /* 0x00000000fffff984 */ /* 0x000fe20000000800 */
[----:B------:R-:W-:Y:S01]  /*65c0*/  @!PT LDS RZ, [RZ] ;  /* 0x00000000fffff984 */ /* 0x000fe20000000800 */
[----:B------:R-:W-:Y:S01]  /*65d0*/  @!PT LDS RZ, [RZ] ;  /* 0x00000000fffff984 */ /* 0x000fe20000000800 */
[----:B------:R2:W-:Y:S07]  /*65e0*/  MEMBAR.ALL.CTA ;  /* 0x0000000000007992 */ /* 0x0005ee0000008000 */
[----:B--2---:R-:W2:Y:S02]  /*65f0*/  FENCE.VIEW.ASYNC.S ;  /* 0x00000000000073c6 */ /* 0x004ea40000000000 */
[----:B--2---:R-:W-:Y:S06]  /*6600*/  BAR.SYNC.DEFER_BLOCKING 0x1, 0x80 ;  /* 0x0042000000007b1d */ /* 0x004fec0000010000 */
[----:B------:R-:W-:Y:S05]  /*6610*/  @P0 BRA `(.L_x_95) ;  /* 0x0000000000300947 */ /* 0x000fea0003800000 */
[----:B------:R-:W-:Y:S01]  /*6620*/  UIADD3 UR6, UPT, UPT, UR50, 0x200, URZ ;  /* 0x0000020032067890 */ /* 0x000fe2000fffe0ff */
[----:B------:R-:W-:Y:S01]  /*6630*/  R2UR UR42, R79 ;  /* 0x000000004f2a72ca */ /* 0x000fe200000e0000 */
[----:B------:R-:W-:Y:S01]  /*6640*/  UIADD3 UR4, UP0, UPT, UR54, 0x680, URZ ;  /* 0x0000068036047890 */ /* 0x000fe2000ff1e0ff */
[----:B------:R-:W-:Y:S02]  /*6650*/  R2UR UR43, R77 ;  /* 0x000000004d2b72ca */ /* 0x000fe400000e0000 */
[----:B------:R-:W-:Y:S01]  /*6660*/  R2UR UR44, R78 ;  /* 0x000000004e2c72ca */ /* 0x000fe200000e0000 */
[----:B------:R-:W-:Y:S01]  /*6670*/  IMAD.U32 R74, RZ, RZ, UR6 ;  /* 0x00000006ff4a7e24 */ /* 0x000fe2000f8e00ff */
[----:B------:R-:W-:Y:S04]  /*6680*/  UIADD3.X UR5, UPT, UPT, URZ, UR55, URZ, UP0, !UPT ;  /* 0x00000037ff057290 */ /* 0x000fe800087fe4ff */
[----:B------:R-:W-:Y:S11]  /*6690*/  R2UR UR40, R74 ;  /* 0x000000004a2872ca */ /* 0x000ff600000e0000 */
[----:B------:R-:W-:Y:S02]  /*66a0*/  @!UPT UIADD3 URZ, UPT, UPT, URZ, URZ, URZ ;  /* 0x000000fffffff290 */ /* 0x000fe4000fffe0ff */
[----:B------:R2:W-:Y:S01]  /*66b0*/  UTMASTG.4D.IM2COL [UR40], [UR4] ;  /* 0x00000028040073b5 */ /* 0x0005e20008058000 */
[----:B------:R0:W-:Y:S01]  /*66c0*/  UTMACMDFLUSH ;  /* 0x00000000000079b7 */ /* 0x0001e20000000000 */
[----:B--2---:R-:W-:Y:S04]  /*66d0*/  DEPBAR.LE SB0, 0x1 ;  /* 0x000080400000791a */ /* 0x004fe80000000000 */
.L_x_95:
[----:B------:R-:W-:Y:S05]  /*66e0*/  BSYNC.RECONVERGENT B0 ;  /* 0x0000000000007941 */ /* 0x000fea0003800200 */
.L_x_94:
[----:B------:R-:W-:Y:S01]  /*66f0*/  BAR.SYNC.DEFER_BLOCKING 0x1, 0x80 ;  /* 0x0042000000007b1d */ /* 0x000fe20000010000 */
[----:B------:R-:W-:Y:S01]  /*6700*/  ISETP.NE.AND P1, PT, R81, RZ, PT ;  /* 0x000000ff5100720c */ /* 0x000fe20003f25270 */
[----:B------:R-:W-:Y:S01]  /*6710*/  UISETP.NE.AND UP0, UPT, UR52, URZ, UPT ;  /* 0x000000ff3400728c */ /* 0x000fe2000bf05270 */
[----:B------:R-:W-:Y:S11]  /*6720*/  LEA R4, R39, UR50, 0x3 ;  /* 0x0000003227047c11 */ /* 0x000ff6000f8e18ff */
[----:B------:R-:W-:Y:S01]  /*6730*/  @P1 SHF.L.U32 R3, R70, 0x1f, RZ ;  /* 0x0000001f46031819 */ /* 0x000fe200000006ff */
[----:B------:R-:W-:Y:S06]  /*6740*/  BRA.U !UP0, `(.L_x_96) ;  /* 0x0000000108247547 */ /* 0x000fec000b800000 */
[----:B------:R-:W2:Y:S01]  /*6750*/  S2R R0, SR_CgaCtaId ;  /* 0x0000000000007919 */ /* 0x000ea20000008800 */
[----:B------:R-:W-:Y:S01]  /*6760*/  IMAD.U32 R2, RZ, RZ, UR56 ;  /* 0x00000038ff027e24 */ /* 0x000fe2000f8e00ff */
[----:B------:R-:W-:Y:S04]  /*6770*/  UIADD3 UR56, UPT, UPT, UR56, 0x1, URZ ;  /* 0x0000000138387890 */ /* 0x000fe8000fffe0ff */
[----:B------:R-:W-:Y:S01]  /*6780*/  @P1 LEA R2, R2, UR50, 0x3 ;  /* 0x0000003202021c11 */ /* 0x000fe2000f8e18ff */
[----:B------:R-:W-:Y:S04]  /*6790*/  UISETP.NE.AND UP0, UPT, UR56, 0x4, UPT ;  /* 0x000000043800788c */ /* 0x000fe8000bf05270 */
[----:B------:R-:W-:Y:S01]  /*67a0*/  @P1 VIADD R5, R2, 0xa0 ;  /* 0x000000a002051836 */ /* 0x000fe20000000000 */
[----:B------:R-:W-:Y:S04]  /*67b0*/  USEL UR56, UR56, URZ, UP0 ;  /* 0x000000ff38387287 */ /* 0x000fe80008000000 */
[----:B--2---:R-:W-:Y:S04]  /*67c0*/  @P1 PRMT R0, R0, 0x654, R5 ;  /* 0x0000065400001816 */ /* 0x004fe80000000005 */
[----:B------:R2:W-:Y:S04]  /*67d0*/  @P1 SYNCS.ARRIVE.TRANS64.RED.A1T0 RZ, [R0+URZ], RZ ;  /* 0x000000ff00ff19a7 */ /* 0x0005e800081004ff */
.L_x_96:
[----:B------:R-:W4:Y:S01]  /*67e0*/  @P1 SYNCS.PHASECHK.TRANS64.TRYWAIT P0, [R4+URZ+0x80], R3 ;  /* 0x00008003040015a7 */ /* 0x000f2200080011ff */
[----:B------:R-:W-:Y:S01]  /*67f0*/  BSSY B1, `(.L_x_97) ;  /* 0x0000013000017945 */ /* 0x000fe20003800000 */
[----:B----4-:R-:W-:Y:S03]  /*6800*/  @P1 SEL R85, RZ, 0x1, !P0 ;  /* 0x00000001ff551807 */ /* 0x010fe60004000000 */
[----:B------:R-:W-:Y:S05]  /*6810*/  @!P1 BRA `(.L_x_98) ;  /* 0x0000000000409947 */ /* 0x000fea0003800000 */
[----:B------:R-:W-:Y:S01]  /*6820*/  ISETP.NE.AND P1, PT, R87, RZ, PT ;  /* 0x000000ff5700720c */ /* 0x000fe20003f25270 */
[----:B------:R-:W-:Y:S01]  /*6830*/  BSSY B0, `(.L_x_99) ;  /* 0x0000009000007945 */ /* 0x000fe20003800000 */
[----:B------:R-:W-:Y:S11]  /*6840*/  ISETP.NE.AND P0, PT, R85, RZ, PT ;  /* 0x000000ff5500720c */ /* 0x000ff60003f05270 */
[----:B------:R-:W-:Y:S05]  /*6850*/  @P1 IMAD R2, R39, 0x1000, R86 ;  /* 0x0000100027021824 */ /* 0x000fea00078e0256 */
[----:B--2---:R-:W-:Y:S05]  /*6860*/  @P1 IADD3 R0, PT, PT, R2, UR50, RZ ;  /* 0x0000003202001c10 */ /* 0x004fea000fffe0ff */
[----:B------:R-:W-:Y:S01]  /*6870*/  @P1 IMAD.IADD R0, R75, 0x1, R0 ;  /* 0x000000014b001824 */ /* 0x000fe200078e0200 */
[----:B------:R-:W-:Y:S06]  /*6880*/  @P0 BRA `(.L_x_100) ;  /* 0x00000000000c0947 */ /* 0x000fec0003800000 */
[----:B------:R-:W-:Y:S04]  /*6890*/  SHF.L.U32 R3, R70, 0x1f, RZ ;  /* 0x0000001f46037819 */ /* 0x000fe800000006ff */
[----:B------:R-:W2:Y:S02]  /*68a0*/  SYNCS.PHASECHK.TRANS64.TRYWAIT P0, [R4+URZ+0x80], R3 ;  /* 0x00008003040075a7 */ /* 0x000ea400080011ff */
[----:B--2---:R-:W-:Y:S05]  /*68b0*/  @!P0 BRA `(.L_x_101) ;  /* 0x00000024008c8947 */ /* 0x004fea0003800000 */
.L_x_100:
[----:B------:R-:W-:Y:S05]  /*68c0*/  BSYNC B0 ;  /* 0x0000000000007941 */ /* 0x000fea0003800000 */
.L_x_99:
[----:B------:R-:W-:Y:S02]  /*68d0*/  ISETP.NE.AND P0, PT, R87, RZ, PT ;  /* 0x000000ff5700720c */ /* 0x000fe40003f05270 */
[----:B------:R-:W-:Y:S11]  /*68e0*/  IADD3 R39, PT, PT, R39, 0x1, RZ ;  /* 0x0000000127277810 */ /* 0x000ff60007ffe0ff */
[----:B------:R-:W-:Y:S05]  /*68f0*/  @P0 WARPSYNC.ALL ;  /* 0x0000000000000948 */ /* 0x000fea0003800000 */
[----:B------:R4:W1:Y:S04]  /*6900*/  @P0 LDSM.16.M88.4 R40, [R2+UR50+0x200] ;  /* 0x000200320228083b */ /* 0x0008680008000200 */
[----:B------:R4:W1:Y:S02]  /*6910*/  @P0 LDSM.16.M88.4 R48, [R0+0x200] ;  /* 0x000200000030083b */ /* 0x0008640000000200 */
.L_x_98:
[----:B------:R-:W-:Y:S05]  /*6920*/  BSYNC B1 ;  /* 0x0000000000017941 */ /* 0x000fea0003800000 */
.L_x_97:
[----:B--2-4-:R-:W-:Y:S05]  /*6930*/  VIADD R0, R34, 0x20 ;  /* 0x0000002022007836 */ /* 0x014fea0000000000 */
[----:B------:R-:W-:Y:S04]  /*6940*/  SHF.R.U32.HI R0, RZ, 0x15, R0 ;  /* 0x00000015ff007819 */ /* 0x000fe80000011600 */
[----:B------:R-:W-:Y:S11]  /*6950*/  LOP3.LUT P0, RZ, R0, 0x3, R73, 0x48, !PT ;  /* 0x0000000300ff7812 */ /* 0x000ff60007804849 */
[----:B------:R-:W-:Y:S02]  /*6960*/  @!UPT UIADD3 URZ, UPT, UPT, URZ, URZ, URZ ;  /* 0x000000fffffff290 */ /* 0x000fe4000fffe0ff */
[----:B------:R-:W-:Y:S05]  /*6970*/  @!P0 BRA `(.L_x_102) ;  /* 0x0000000000408947 */ /* 0x000fea0003800000 */
[----:B------:R-:W2:Y:S01]  /*6980*/  LDCU.64 UR8, c[0x4][0x70] ;  /* 0x01000e00ff0877ac */ /* 0x000ea20008000a00 */
[----:B------:R-:W-:Y:S01]  /*6990*/  MOV R3, 0x0 ;  /* 0x0000000000037802 */ /* 0x000fe20000000f00 */
[----:B------:R-:W-:Y:S02]  /*69a0*/  HFMA2 R12, -RZ, RZ, 0, 5.9604644775390625e-08 ;  /* 0x00000001ff0c7431 */ /* 0x000fe400000001ff */
[----:B------:R-:W-:Y:S02]  /*69b0*/  IMAD.MOV.U32 R8, RZ, RZ, 0x192 ;  /* 0x00000192ff087424 */ /* 0x000fe400078e00ff */
[----:B------:R-:W-:Y:S01]  /*69c0*/  IMAD.MOV.U32 R13, RZ, RZ, RZ ;  /* 0x000000ffff0d7224 */ /* 0x000fe200078e00ff */
[----:B------:R-:W4:Y:S01]  /*69d0*/  LDCU.64 UR6, c[0x4][0x78] ;  /* 0x01000f00ff0677ac */ /* 0x000f220008000a00 */
[----:B------:R-:W1:Y:S01]  /*69e0*/  LDC.64 R2, c[0x4][R3] ;  /* 0x0100000003027b82 */ /* 0x000e620000000a00 */
[----:B------:R-:W5:Y:S01]  /*69f0*/  LDCU.64 UR4, c[0x4][0x10] ;  /* 0x01000200ff0477ac */ /* 0x000f620008000a00 */
[----:B--2---:R-:W-:Y:S01]  /*6a00*/  MOV R5, UR9 ;  /* 0x0000000900057c02 */ /* 0x004fe20008000f00 */
[----:B------:R-:W-:Y:S01]  /*6a10*/  IMAD.U32 R4, RZ, RZ, UR8 ;  /* 0x00000008ff047e24 */ /* 0x000fe2000f8e00ff */
[----:B----4-:R-:W-:Y:S01]  /*6a20*/  MOV R7, UR7 ;  /* 0x0000000700077c02 */ /* 0x010fe20008000f00 */
[----:B------:R-:W-:Y:S01]  /*6a30*/  IMAD.U32 R6, RZ, RZ, UR6 ;  /* 0x00000006ff067e24 */ /* 0x000fe2000f8e00ff */
[----:B-----5:R-:W-:Y:S01]  /*6a40*/  MOV R11, UR5 ;  /* 0x00000005000b7c02 */ /* 0x020fe20008000f00 */
[----:B------:R-:W-:Y:S02]  /*6a50*/  IMAD.U32 R10, RZ, RZ, UR4 ;  /* 0x00000004ff0a7e24 */ /* 0x000fe4000f8e00ff */
[----:B------:R-:W-:Y:S07]  /*6a60*/  LEPC R20, `(.L_x_102) ;  /* 0x000000001014794e */ /* 0x000fee0000000000 */
[----:B-1-3--:R-:W-:Y:S05]  /*6a70*/  CALL.ABS.NOINC R2 ;  /* 0x0000000002007343 */ /* 0x00afea0003c00000 */
.L_x_102:
[----:B------:R-:W-:Y:S01]  /*6a80*/  ISETP.NE.AND P6, PT, R81, RZ, PT ;  /* 0x000000ff5100720c */ /* 0x000fe20003fc5270 */
[----:B------:R-:W-:Y:S05]  /*6a90*/  WARPSYNC.ALL ;  /* 0x0000000000007948 */ /* 0x000fea0003800000 */
[----:B------:R-:W-:Y:S01]  /*6aa0*/  R2UR UR4, R34 ;  /* 0x00000000220472ca */ /* 0x000fe200000e0000 */
[--C-:B-1----:R-:W-:Y:S01]  /*6ab0*/  HADD2.F32 R20, -RZ, R40.reuse.H0_H0 ;  /* 0x20000028ff147230 */ /* 0x102fe20000004100 */
[----:B------:R-:W1:Y:S01]  /*6ac0*/  S2R R92, SR_CgaCtaId ;  /* 0x00000000005c7919 */ /* 0x000e620000008800 */
[----:B------:R-:W-:Y:S01]  /*6ad0*/  HADD2.F32 R21, -RZ, R40.H1_H1 ;  /* 0x30000028ff157230 */ /* 0x000fe20000004100 */
[----:B------:R-:W-:Y:S01]  /*6ae0*/  ISETP.NE.AND P0, PT, R72, RZ, PT ;  /* 0x000000ff4800720c */ /* 0x000fe20003f05270 */
[----:B------:R-:W-:Y:S01]  /*6af0*/  HADD2.F32 R36, -RZ, R41.H1_H1 ;  /* 0x30000029ff247230 */ /* 0x000fe20000004100 */
[----:B------:R-:W-:Y:S01]  /*6b00*/  MOV R93, UR56 ;  /* 0x00000038005d7c02 */ /* 0x000fe20008000f00 */
[----:B------:R-:W-:Y:S01]  /*6b10*/  HADD2.F32 R37, -RZ, R49.H0_H0 ;  /* 0x20000031ff257230 */ /* 0x000fe20000004100 */
[----:B------:R-:W-:Y:S01]  /*6b20*/  BSSY.RECONVERGENT B0, `(.L_x_103) ;  /* 0x000004f000007945 */ /* 0x000fe20003800200 */
[----:B------:R-:W-:Y:S01]  /*6b30*/  HADD2.F32 R38, -RZ, R51.H1_H1 ;  /* 0x30000033ff267230 */ /* 0x000fe20000004100 */
[----:B------:R-:W-:Y:S03]  /*6b40*/  @P6 LEA R93, R93, UR50, 0x3 ;  /* 0x000000325d5d6c11 */ /* 0x000fe6000f8e18ff */
[----:B------:R-:W2:Y:S01]  /*6b50*/  LDTM.16dp256bit.x4 R4, tmem[UR4+0x20] ;  /* 0x00002004000479ee */ /* 0x000ea20008120000 */
[----:B------:R-:W-:Y:S01]  /*6b60*/  @P6 IADD3 R93, PT, PT, R93, 0xa0, RZ ;  /* 0x000000a05d5d6810 */ /* 0x000fe20007ffe0ff */
[C---:B--2---:R-:W-:Y:S01]  /*6b70*/  FMUL R0, R33.reuse, R4 ;  /* 0x0000000421007220 */ /* 0x044fe20000400000 */
[C---:B------:R-:W-:Y:S01]  /*6b80*/  FMUL R2, R33.reuse, R5 ;  /* 0x0000000521027220 */ /* 0x040fe20000400000 */
[C---:B------:R-:W-:Y:S01]  /*6b90*/  FMUL R3, R33.reuse, R6 ;  /* 0x0000000621037220 */ /* 0x040fe20000400000 */
[----:B------:R-:W-:Y:S01]  /*6ba0*/  FMUL R7, R33, R7 ;  /* 0x0000000721077220 */ /* 0x000fe20000400000 */
[C---:B------:R-:W-:Y:S01]  /*6bb0*/  FFMA R0, R35.reuse, R20, R0 ;  /* 0x0000001423007223 */ /* 0x040fe20000000000 */
[----:B------:R-:W-:Y:S02]  /*6bc0*/  HADD2.F32 R20, -RZ, R41.H0_H0 ;  /* 0x20000029ff147230 */ /* 0x000fe40000004100 */
[----:B------:R-:W-:Y:S01]  /*6bd0*/  FFMA R2, R35, R21, R2 ;  /* 0x0000001523027223 */ /* 0x000fe20000000002 */
[C---:B------:R-:W-:Y:S01]  /*6be0*/  FMUL R4, R33.reuse, R8 ;  /* 0x0000000821047220 */ /* 0x040fe20000400000 */
[----:B------:R-:W-:Y:S01]  /*6bf0*/  FMUL R5, R33, R9 ;  /* 0x0000000921057220 */ /* 0x000fe20000400000 */
[--C-:B------:R-:W-:Y:S02]  /*6c00*/  HADD2.F32 R21, -RZ, R43.reuse.H0_H0 ;  /* 0x2000002bff157230 */ /* 0x100fe40000004100 */
[C---:B------:R-:W-:Y:S01]  /*6c10*/  FFMA R3, R35.reuse, R20, R3 ;  /* 0x0000001423037223 */ /* 0x040fe20000000003 */
[--C-:B------:R-:W-:Y:S01]  /*6c20*/  HADD2.F32 R20, -RZ, R42.reuse.H0_H0 ;  /* 0x2000002aff147230 */ /* 0x100fe20000004100 */
[----:B------:R-:W-:Y:S01]  /*6c30*/  F2FP.F16.F32.PACK_AB R44, R2, R0 ;  /* 0x00000000022c723e */ /* 0x000fe200000000ff */
[----:B------:R-:W-:Y:S01]  /*6c40*/  FFMA R7, R35, R36, R7 ;  /* 0x0000002423077223 */ /* 0x000fe20000000007 */
[----:B------:R-:W-:Y:S02]  /*6c50*/  HADD2.F32 R36, -RZ, R42.H1_H1 ;  /* 0x3000002aff247230 */ /* 0x000fe40000004100 */
[----:B------:R-:W-:Y:S01]  /*6c60*/  FMUL R6, R33, R10 ;  /* 0x0000000a21067220 */ /* 0x000fe20000400000 */
[----:B------:R-:W-:Y:S01]  /*6c70*/  FFMA R4, R35, R20, R4 ;  /* 0x0000001423047223 */ /* 0x000fe20000000004 */
[----:B------:R-:W-:Y:S01]  /*6c80*/  HADD2.F32 R20, -RZ, R43.H1_H1 ;  /* 0x3000002bff147230 */ /* 0x000fe20000004100 */
[----:B------:R-:W-:Y:S01]  /*6c90*/  F2FP.F16.F32.PACK_AB R45, R7, R3 ;  /* 0x00000003072d723e */ /* 0x000fe200000000ff */
[----:B------:R-:W-:Y:S01]  /*6ca0*/  FFMA R5, R35, R36, R5 ;  /* 0x0000002423057223 */ /* 0x000fe20000000005 */
[----:B------:R-:W-:Y:S01]  /*6cb0*/  FMUL R11, R33, R11 ;  /* 0x0000000b210b7220 */ /* 0x000fe20000400000 */
[----:B------:R-:W-:Y:S01]  /*6cc0*/  FFMA R6, R35, R21, R6 ;  /* 0x0000001523067223 */ /* 0x000fe20000000006 */
[--C-:B------:R-:W-:Y:S02]  /*6cd0*/  HADD2.F32 R21, -RZ, R48.reuse.H0_H0 ;  /* 0x20000030ff157230 */ /* 0x100fe40000004100 */
[----:B------:R-:W-:Y:S01]  /*6ce0*/  FMUL R8, R33, R12 ;  /* 0x0000000c21087220 */ /* 0x000fe20000400000 */
[----:B------:R-:W-:Y:S01]  /*6cf0*/  FFMA R11, R35, R20, R11 ;  /* 0x00000014230b7223 */ /* 0x000fe2000000000b */
[----:B------:R-:W-:Y:S02]  /*6d00*/  HADD2.F32 R20, -RZ, R48.H1_H1 ;  /* 0x30000030ff147230 */ /* 0x000fe40000004100 */
[----:B------:R-:W-:Y:S01]  /*6d10*/  FMUL R9, R33, R13 ;  /* 0x0000000d21097220 */ /* 0x000fe20000400000 */
[----:B------:R-:W-:Y:S01]  /*6d20*/  FFMA R8, R35, R21, R8 ;  /* 0x0000001523087223 */ /* 0x000fe20000000008 */
[C---:B------:R-:W-:Y:S01]  /*6d30*/  FMUL R10, R33.reuse, R14 ;  /* 0x0000000e210a7220 */ /* 0x040fe20000400000 */
[----:B------:R-:W-:Y:S01]  /*6d40*/  FMUL R15, R33, R15 ;  /* 0x0000000f210f7220 */ /* 0x000fe20000400000 */
[C---:B------:R-:W-:Y:S01]  /*6d50*/  FFMA R9, R35.reuse, R20, R9 ;  /* 0x0000001423097223 */ /* 0x040fe20000000009 */
[----:B------:R-:W-:Y:S02]  /*6d60*/  HADD2.F32 R20, -RZ, R49.H1_H1 ;  /* 0x30000031ff147230 */ /* 0x000fe40000004100 */
[----:B------:R-:W-:Y:S01]  /*6d70*/  FFMA R10, R35, R37, R10 ;  /* 0x00000025230a7223 */ /* 0x000fe2000000000a */
[--C-:B------:R-:W-:Y:S02]  /*6d80*/  HADD2.F32 R21, -RZ, R50.reuse.H0_H0 ;  /* 0x20000032ff157230 */ /* 0x100fe40000004100 */
[C---:B------:R-:W-:Y:S01]  /*6d90*/  FMUL R12, R33.reuse, R16 ;  /* 0x00000010210c7220 */ /* 0x040fe20000400000 */
[----:B------:R-:W-:Y:S02]  /*6da0*/  HADD2.F32 R36, -RZ, R50.H1_H1 ;  /* 0x30000032ff247230 */ /* 0x000fe40000004100 */
[C---:B------:R-:W-:Y:S01]  /*6db0*/  FMUL R13, R33.reuse, R17 ;  /* 0x00000011210d7220 */ /* 0x040fe20000400000 */
[----:B------:R-:W-:Y:S02]  /*6dc0*/  HADD2.F32 R37, -RZ, R51.H0_H0 ;  /* 0x20000033ff257230 */ /* 0x000fe40000004100 */
[----:B------:R-:W-:Y:S01]  /*6dd0*/  FMUL R14, R33, R18 ;  /* 0x00000012210e7220 */ /* 0x000fe20000400000 */
        /* <DEDUP_REMOVED lines=12> */
[----:B------:R-:W-:Y:S02]  /*6ea0*/  F2FP.F16.F32.PACK_AB R91, R19, R14 ;  /* 0x0000000e135b723e */ /* 0x000fe400000000ff */
[----:B------:R-:W-:Y:S02]  /*6eb0*/  LEA R16, R39, UR50, 0x3 ;  /* 0x0000003227107c11 */ /* 0x000fe4000f8e18ff */
[----:B------:R-:W-:Y:S01]  /*6ec0*/  @P6 SHF.L.U32 R17, R70, 0x1f, RZ ;  /* 0x0000001f46116819 */ /* 0x000fe200000006ff */
[----:B------:R2:W-:Y:S01]  /*6ed0*/  STSM.16.M88.4 [R82+0x1200], R88 ;  /* 0x0012005852007844 */ /* 0x0005e20000000200 */
[----:B-1----:R-:W-:Y:S01]  /*6ee0*/  @P6 PRMT R93, R92, 0x654, R93 ;  /* 0x000006545c5d6816 */ /* 0x002fe2000000005d */
[----:B------:R-:W-:Y:S01]  /*6ef0*/  @!PT LDS RZ, [RZ] ;  /* 0x00000000fffff984 */ /* 0x000fe20000000800 */
[----:B------:R-:W-:Y:S01]  /*6f00*/  @!PT LDS RZ, [RZ] ;  /* 0x00000000fffff984 */ /* 0x000fe20000000800 */
[----:B------:R-:W-:Y:S01]  /*6f10*/  @!PT LDS RZ, [RZ] ;  /* 0x00000000fffff984 */ /* 0x000fe20000000800 */
[----:B------:R-:W-:Y:S01]  /*6f20*/  @!PT LDS RZ, [RZ] ;  /* 0x00000000fffff984 */ /* 0x000fe20000000800 */
[----:B------:R1:W-:Y:S06]  /*6f30*/  MEMBAR.ALL.CTA ;  /* 0x0000000000007992 */ /* 0x0003ec0000008000 */
[----:B-1----:R-:W1:Y:S02]  /*6f40*/  FENCE.VIEW.ASYNC.S ;  /* 0x00000000000073c6 */ /* 0x002e640000000000 */
[----:B-1----:R-:W-:Y:S06]  /*6f50*/  BAR.SYNC.DEFER_BLOCKING 0x1, 0x80 ;  /* 0x0042000000007b1d */ /* 0x002fec0000010000 */
[----:B------:R-:W-:Y:S05]  /*6f60*/  @P0 BRA `(.L_x_104) ;  /* 0x0000000000280947 */ /* 0x000fea0003800000 */
[----:B------:R-:W-:Y:S01]  /*6f70*/  R2UR UR10, R79 ;  /* 0x000000004f0a72ca */ /* 0x000fe200000e0000 */
[----:B------:R-:W-:Y:S01]  /*6f80*/  UIADD3 UR4, UP0, UPT, UR54, 0x680, URZ ;  /* 0x0000068036047890 */ /* 0x000fe2000ff1e0ff */
[----:B------:R-:W-:Y:S01]  /*6f90*/  R2UR UR11, R77 ;  /* 0x000000004d0b72ca */ /* 0x000fe200000e0000 */
[----:B------:R-:W-:Y:S01]  /*6fa0*/  UIADD3 UR9, UPT, UPT, UR41, 0x20, URZ ;  /* 0x0000002029097890 */ /* 0x000fe2000fffe0ff */
[----:B------:R-:W-:Y:S01]  /*6fb0*/  R2UR UR12, R78 ;  /* 0x000000004e0c72ca */ /* 0x000fe200000e0000 */
[----:B------:R-:W-:Y:S02]  /*6fc0*/  UIADD3 UR8, UPT, UPT, UR50, 0x1200, URZ ;  /* 0x0000120032087890 */ /* 0x000fe4000fffe0ff */
[----:B------:R-:W-:Y:S10]  /*6fd0*/  UIADD3.X UR5, UPT, UPT, URZ, UR55, URZ, UP0, !UPT ;  /* 0x00000037ff057290 */ /* 0x000ff400087fe4ff */
[----:B------:R1:W-:Y:S01]  /*6fe0*/  UTMASTG.4D.IM2COL [UR8], [UR4] ;  /* 0x00000008040073b5 */ /* 0x0003e20008058000 */
[----:B------:R0:W-:Y:S01]  /*6ff0*/  UTMACMDFLUSH ;  /* 0x00000000000079b7 */ /* 0x0001e20000000000 */
[----:B-1----:R-:W-:Y:S04]  /*7000*/  DEPBAR.LE SB0, 0x1 ;  /* 0x000080400000791a */ /* 0x002fe80000000000 */
.L_x_104:
[----:B------:R-:W-:Y:S05]  /*7010*/  BSYNC.RECONVERGENT B0 ;  /* 0x0000000000007941 */ /* 0x000fea0003800200 */
.L_x_103:
[----:B------:R-:W-:Y:S01]  /*7020*/  BAR.SYNC.DEFER_BLOCKING 0x1, 0x80 ;  /* 0x0042000000007b1d */ /* 0x000fe20000010000 */
[----:B------:R-:W-:Y:S04]  /*7030*/  UIADD3 UR40, UPT, UPT, UR56, 0x1, URZ ;  /* 0x0000000138287890 */ /* 0x000fe8000fffe0ff */
[----:B------:R-:W-:Y:S04]  /*7040*/  UISETP.NE.AND UP0, UPT, UR40, 0x4, UPT ;  /* 0x000000042800788c */ /* 0x000fe8000bf05270 */
[----:B------:R-:W-:Y:S01]  /*7050*/  USEL UR40, UR40, URZ, UP0 ;  /* 0x000000ff28287287 */ /* 0x000fe20008000000 */
[----:B------:R1:W-:Y:S01]  /*7060*/  @P6 SYNCS.ARRIVE.TRANS64.RED.A1T0 RZ, [R93+URZ], RZ ;  /* 0x000000ff5dff69a7 */ /* 0x0003e200081004ff */
[----:B------:R-:W-:Y:S01]  /*7070*/  BSSY B1, `(.L_x_105) ;  /* 0x0000014000017945 */ /* 0x000fe20003800000 */
[----:B------:R-:W4:Y:S02]  /*7080*/  @P6 SYNCS.PHASECHK.TRANS64.TRYWAIT P0, [R16+URZ+0x80], R17 ;  /* 0x00008011100065a7 */ /* 0x000f2400080011ff */
[----:B----4-:R-:W-:Y:S01]  /*7090*/  @P6 SEL R85, RZ, 0x1, !P0 ;  /* 0x00000001ff556807 */ /* 0x010fe20004000000 */
[----:B-1----:R-:W-:Y:S06]  /*70a0*/  @!P6 BRA `(.L_x_106) ;  /* 0x000000000040e947 */ /* 0x002fec0003800000 */
[----:B------:R-:W-:Y:S01]  /*70b0*/  ISETP.NE.AND P1, PT, R87, RZ, PT ;  /* 0x000000ff5700720c */ /* 0x000fe20003f25270 */
[----:B------:R-:W-:Y:S01]  /*70c0*/  BSSY B0, `(.L_x_107) ;  /* 0x0000009000007945 */ /* 0x000fe20003800000 */
[----:B------:R-:W-:Y:S11]  /*70d0*/  ISETP.NE.AND P0, PT, R85, RZ, PT ;  /* 0x000000ff5500720c */ /* 0x000ff60003f05270 */
[----:B------:R-:W-:Y:S05]  /*70e0*/  @P1 IMAD R2, R39, 0x1000, R86 ;  /* 0x0000100027021824 */ /* 0x000fea00078e0256 */
[----:B------:R-:W-:Y:S05]  /*70f0*/  @P1 IADD3 R0, PT, PT, R2, UR50, RZ ;  /* 0x0000003202001c10 */ /* 0x000fea000fffe0ff */
[----:B------:R-:W-:Y:S01]  /*7100*/  @P1 IMAD.IADD R0, R75, 0x1, R0 ;  /* 0x000000014b001824 */ /* 0x000fe200078e0200 */
[----:B------:R-:W-:Y:S06]  /*7110*/  @P0 BRA `(.L_x_108) ;  /* 0x00000000000c0947 */ /* 0x000fec0003800000 */
[----:B------:R-:W-:Y:S04]  /*7120*/  SHF.L.U32 R3, R70, 0x1f, RZ ;  /* 0x0000001f46037819 */ /* 0x000fe800000006ff */
[----:B------:R-:W1:Y:S02]  /*7130*/  SYNCS.PHASECHK.TRANS64.TRYWAIT P0, [R16+URZ+0x80], R3 ;  /* 0x00008003100075a7 */ /* 0x000e6400080011ff */
[----:B-1----:R-:W-:Y:S05]  /*7140*/  @!P0 BRA `(.L_x_109) ;  /* 0x0000001c007c8947 */ /* 0x002fea0003800000 */
.L_x_108:
[----:B------:R-:W-:Y:S05]  /*7150*/  BSYNC B0 ;  /* 0x0000000000007941 */ /* 0x000fea0003800000 */
.L_x_107:
[----:B------:R-:W-:Y:S02]  /*7160*/  ISETP.NE.AND P0, PT, R87, RZ, PT ;  /* 0x000000ff5700720c */ /* 0x000fe40003f05270 */
[----:B------:R-:W-:Y:S11]  /*7170*/  IADD3 R39, PT, PT, R39, 0x1, RZ ;  /* 0x0000000127277810 */ /* 0x000ff60007ffe0ff */
[----:B------:R-:W-:Y:S05]  /*7180*/  @P0 WARPSYNC.ALL ;  /* 0x0000000000000948 */ /* 0x000fea0003800000 */
[----:B------:R4:W1:Y:S04]  /*7190*/  @P0 LDSM.16.M88.4 R40, [R2+UR50+0x200] ;  /* 0x000200320228083b */ /* 0x0008680008000200 */
[----:B------:R4:W1:Y:S02]  /*71a0*/  @P0 LDSM.16.M88.4 R48, [R0+0x200] ;  /* 0x000200000030083b */ /* 0x0008640000000200 */
.L_x_106:
[----:B------:R-:W-:Y:S05]  /*71b0*/  BSYNC B1 ;  /* 0x0000000000017941 */ /* 0x000fea0003800000 */
.L_x_105:
[----:B----4-:R-:W-:Y:S05]  /*71c0*/  VIADD R0, R34, 0x40 ;  /* 0x0000004022007836 */ /* 0x010fea0000000000 */
[----:B------:R-:W-:Y:S04]  /*71d0*/  SHF.R.U32.HI R0, RZ, 0x15, R0 ;  /* 0x00000015ff007819 */ /* 0x000fe80000011600 */
[----:B------:R-:W-:Y:S11]  /*71e0*/  LOP3.LUT P0, RZ, R0, 0x3, R73, 0x48, !PT ;  /* 0x0000000300ff7812 */ /* 0x000ff60007804849 */
[----:B------:R-:W-:Y:S02]  /*71f0*/  @!UPT UIADD3 URZ, UPT, UPT, URZ, URZ, URZ ;  /* 0x000000fffffff290 */ /* 0x000fe4000fffe0ff */
[----:B------:R-:W-:Y:S05]  /*7200*/  @!P0 BRA `(.L_x_110) ;  /* 0x0000000000408947 */ /* 0x000fea0003800000 */
[----:B------:R-:W4:Y:S01]  /*7210*/  LDCU.64 UR8, c[0x4][0x70] ;  /* 0x01000e00ff0877ac */ /* 0x000f220008000a00 */
[----:B-1----:R-:W-:Y:S01]  /*7220*/  MOV R3, 0x0 ;  /* 0x0000000000037802 */ /* 0x002fe20000000f00 */
[----:B------:R-:W-:Y:S02]  /*7230*/  HFMA2 R12, -RZ, RZ, 0, 5.9604644775390625e-08 ;  /* 0x00000001ff0c7431 */ /* 0x000fe400000001ff */
[----:B------:R-:W-:Y:S02]  /*7240*/  IMAD.MOV.U32 R8, RZ, RZ, 0x192 ;  /* 0x00000192ff087424 */ /* 0x000fe400078e00ff */
[----:B------:R-:W-:Y:S01]  /*7250*/  IMAD.MOV.U32 R13, RZ, RZ, RZ ;  /* 0x000000ffff0d7224 */ /* 0x000fe200078e00ff */
[----:B------:R-:W1:Y:S01]  /*7260*/  LDCU.64 UR6, c[0x4][0x78] ;  /* 0x01000f00ff0677ac */ /* 0x000e620008000a00 */
[----:B------:R-:W2:Y:S01]  /*7270*/  LDC.64 R2, c[0x4][R3] ;  /* 0x0100000003027b82 */ /* 0x000ea20000000a00 */
[----:B------:R-:W5:Y:S01]  /*7280*/  LDCU.64 UR4, c[0x4][0x10] ;  /* 0x01000200ff0477ac */ /* 0x000f620008000a00 */
[----:B----4-:R-:W-:Y:S01]  /*7290*/  MOV R5, UR9 ;  /* 0x0000000900057c02 */ /* 0x010fe20008000f00 */
[----:B------:R-:W-:Y:S01]  /*72a0*/  IMAD.U32 R4, RZ, RZ, UR8 ;  /* 0x00000008ff047e24 */ /* 0x000fe2000f8e00ff */
[----:B-1----:R-:W-:Y:S01]  /*72b0*/  MOV R7, UR7 ;  /* 0x0000000700077c02 */ /* 0x002fe20008000f00 */
[----:B------:R-:W-:Y:S01]  /*72c0*/  IMAD.U32 R6, RZ, RZ, UR6 ;  /* 0x00000006ff067e24 */ /* 0x000fe2000f8e00ff */
[----:B-----5:R-:W-:Y:S01]  /*72d0*/  MOV R11, UR5 ;  /* 0x00000005000b7c02 */ /* 0x020fe20008000f00 */
[----:B------:R-:W-:Y:S02]  /*72e0*/  IMAD.U32 R10, RZ, RZ, UR4 ;  /* 0x00000004ff0a7e24 */ /* 0x000fe4000f8e00ff */
[----:B------:R-:W-:Y:S07]  /*72f0*/  LEPC R20, `(.L_x_110) ;  /* 0x000000001014794e */ /* 0x000fee0000000000 */
[----:B--23--:R-:W-:Y:S05]  /*7300*/  CALL.ABS.NOINC R2 ;  /* 0x0000000002007343 */ /* 0x00cfea0003c00000 */
.L_x_110:
[----:B------:R-:W-:Y:S01]  /*7310*/  ISETP.NE.AND P6, PT, R81, RZ, PT ;  /* 0x000000ff5100720c */ /* 0x000fe20003fc5270 */
[----:B------:R-:W-:Y:S05]  /*7320*/  WARPSYNC.ALL ;  /* 0x0000000000007948 */ /* 0x000fea0003800000 */
[----:B------:R-:W-:Y:S01]  /*7330*/  R2UR UR4, R34 ;  /* 0x00000000220472ca */ /* 0x000fe200000e0000 */
[--C-:B-1----:R-:W-:Y:S01]  /*7340*/  HADD2.F32 R20, -RZ, R40.reuse.H0_H0 ;  /* 0x20000028ff147230 */ /* 0x102fe20000004100 */
[----:B------:R-:W-:Y:S01]  /*7350*/  ISETP.NE.AND P0, PT, R72, RZ, PT ;  /* 0x000000ff4800720c */ /* 0x000fe20003f05270 */
[----:B------:R-:W-:Y:S01]  /*7360*/  HADD2.F32 R21, -RZ, R40.H1_H1 ;  /* 0x30000028ff157230 */ /* 0x000fe20000004100 */
[----:B------:R-:W-:Y:S01]  /*7370*/  MOV R93, UR40 ;  /* 0x00000028005d7c02 */ /* 0x000fe20008000f00 */
[----:B------:R-:W-:Y:S01]  /*7380*/  HADD2.F32 R36, -RZ, R41.H1_H1 ;  /* 0x30000029ff247230 */ /* 0x000fe20000004100 */
[----:B------:R-:W-:Y:S01]  /*7390*/  BSSY.RECONVERGENT B0, `(.L_x_111) ;  /* 0x0000050000007945 */ /* 0x000fe20003800200 */
[----:B------:R-:W-:Y:S01]  /*73a0*/  HADD2.F32 R37, -RZ, R43.H0_H0 ;  /* 0x2000002bff257230 */ /* 0x000fe20000004100 */
[----:B------:R-:W-:Y:S01]  /*73b0*/  @P6 LEA R93, R93, UR50, 0x3 ;  /* 0x000000325d5d6c11 */ /* 0x000fe2000f8e18ff */
[----:B------:R-:W-:Y:S03]  /*73c0*/  HADD2.F32 R38, -RZ, R51.H1_H1 ;  /* 0x30000033ff267230 */ /* 0x000fe60000004100 */
[----:B------:R-:W-:Y:S01]  /*73d0*/  @P6 IADD3 R93, PT, PT, R93, 0xa0, RZ ;  /* 0x000000a05d5d6810 */ /* 0x000fe20007ffe0ff */
[----:B------:R-:W1:Y:S03]  /*73e0*/  LDTM.16dp256bit.x4 R4, tmem[UR4+0x40] ;  /* 0x00004004000479ee */ /* 0x000e660008120000 */
[----:B------:R-:W-:Y:S01]  /*73f0*/  @P6 PRMT R93, R92, 0x654, R93 ;  /* 0x000006545c5d6816 */ /* 0x000fe2000000005d */
[C---:B-1----:R-:W-:Y:S01]  /*7400*/  FMUL R0, R33.reuse, R4 ;  /* 0x0000000421007220 */ /* 0x042fe20000400000 */
[C---:B------:R-:W-:Y:S01]  /*7410*/  FMUL R2, R33.reuse, R5 ;  /* 0x0000000521027220 */ /* 0x040fe20000400000 */
[C---:B------:R-:W-:Y:S01]  /*7420*/  FMUL R3, R33.reuse, R6 ;  /* 0x0000000621037220 */ /* 0x040fe20000400000 */
[----:B------:R-:W-:Y:S01]  /*7430*/  FMUL R7, R33, R7 ;  /* 0x0000000721077220 */ /* 0x000fe20000400000 */
[C---:B------:R-:W-:Y:S01]  /*7440*/  FFMA R0, R35.reuse, R20, R0 ;  /* 0x0000001423007223 */ /* 0x040fe20000000000 */
[----:B------:R-:W-:Y:S02]  /*7450*/  HADD2.F32 R20, -RZ, R41.H0_H0 ;  /* 0x20000029ff147230 */ /* 0x000fe40000004100 */
[----:B------:R-:W-:Y:S01]  /*7460*/  FFMA R2, R35, R21, R2 ;  /* 0x0000001523027223 */ /* 0x000fe20000000002 */
[--C-:B------:R-:W-:Y:S02]  /*7470*/  HADD2.F32 R21, -RZ, R42.reuse.H0_H0 ;  /* 0x2000002aff157230 */ /* 0x100fe40000004100 */
[C---:B------:R-:W-:Y:S01]  /*7480*/  FMUL R4, R33.reuse, R8 ;  /* 0x0000000821047220 */ /* 0x040fe20000400000 */
[----:B------:R-:W-:Y:S01]  /*7490*/  FMUL R5, R33, R9 ;  /* 0x0000000921057220 */ /* 0x000fe20000400000 */
[C---:B------:R-:W-:Y:S01]  /*74a0*/  FFMA R3, R35.reuse, R20, R3 ;  /* 0x0000001423037223 */ /* 0x040fe20000000003 */
[----:B------:R-:W-:Y:S01]  /*74b0*/  HADD2.F32 R20, -RZ, R42.H1_H1 ;  /* 0x3000002aff147230 */ /* 0x000fe20000004100 */
[----:B--2---:R-:W-:Y:S01]  /*74c0*/  F2FP.F16.F32.PACK_AB R44, R2, R0 ;  /* 0x00000000022c723e */ /* 0x004fe200000000ff */
[C---:B------:R-:W-:Y:S01]  /*74d0*/  FFMA R7, R35.reuse, R36, R7 ;  /* 0x0000002423077223 */ /* 0x040fe20000000007 */
[----:B------:R-:W-:Y:S01]  /*74e0*/  FFMA R4, R35, R21, R4 ;  /* 0x0000001523047223 */ /* 0x000fe20000000004 */
[----:B------:R-:W-:Y:S01]  /*74f0*/  FMUL R6, R33, R10 ;  /* 0x0000000a21067220 */ /* 0x000fe20000400000 */
[----:B------:R-:W-:Y:S02]  /*7500*/  HADD2.F32 R36, -RZ, R43.H1_H1 ;  /* 0x3000002bff247230 */ /* 0x000fe40000004100 */
[----:B------:R-:W-:Y:S01]  /*7510*/  FFMA R5, R35, R20, R5 ;  /* 0x0000001423057223 */ /* 0x000fe20000000005 */
[----:B------:R-:W-:Y:S01]  /*7520*/  FMUL R11, R33, R11 ;  /* 0x0000000b210b7220 */ /* 0x000fe20000400000 */
[----:B------:R-:W-:Y:S01]  /*7530*/  FFMA R6, R35, R37, R6 ;  /* 0x0000002523067223 */ /* 0x000fe20000000006 */
[--C-:B------:R-:W-:Y:S02]  /*7540*/  HADD2.F32 R20, -RZ, R48.reuse.H0_H0 ;  /* 0x20000030ff147230 */ /* 0x100fe40000004100 */
[----:B------:R-:W-:Y:S01]  /*7550*/  FMUL R8, R33, R12 ;  /* 0x0000000c21087220 */ /* 0x000fe20000400000 */
[----:B------:R-:W-:Y:S01]  /*7560*/  FFMA R11, R35, R36, R11 ;  /* 0x00000024230b7223 */ /* 0x000fe2000000000b */
[----:B------:R-:W-:Y:S02]  /*7570*/  HADD2.F32 R36, -RZ, R48.H1_H1 ;  /* 0x30000030ff247230 */ /* 0x000fe40000004100 */
[C---:B------:R-:W-:Y:S01]  /*7580*/  FMUL R9, R33.reuse, R13 ;  /* 0x0000000d21097220 */ /* 0x040fe20000400000 */
[--C-:B------:R-:W-:Y:S02]  /*7590*/  HADD2.F32 R21, -RZ, R49.reuse.H0_H0 ;  /* 0x20000031ff157230 */ /* 0x100fe40000004100 */
[----:B------:R-:W-:Y:S01]  /*75a0*/  FMUL R10, R33, R14 ;  /* 0x0000000e210a7220 */ /* 0x000fe20000400000 */
[C---:B------:R-:W-:Y:S01]  /*75b0*/  FFMA R8, R35.reuse, R20, R8 ;  /* 0x0000001423087223 */ /* 0x040fe20000000008 */
[C---:B------:R-:W-:Y:S01]  /*75c0*/  FFMA R9, R35.reuse, R36, R9 ;  /* 0x0000002423097223 */ /* 0x040fe20000000009 */
[----:B------:R-:W-:Y:S02]  /*75d0*/  HADD2.F32 R20, -RZ, R49.H1_H1 ;  /* 0x30000031ff147230 */ /* 0x000fe40000004100 */
[----:B------:R-:W-:Y:S01]  /*75e0*/  FFMA R10, R35, R21, R10 ;  /* 0x00000015230a7223 */ /* 0x000fe2000000000a */
[C---:B------:R-:W-:Y:S01]  /*75f0*/  FMUL R15, R33.reuse, R15 ;  /* 0x0000000f210f7220 */ /* 0x040fe20000400000 */
        /* <DEDUP_REMOVED lines=40> */
[----:B--2---:R-:W-:Y:S04]  /*7880*/  DEPBAR.LE SB0, 0x1 ;  /* 0x000080400000791a */ /* 0x004fe80000000000 */
.L_x_112:
[----:B------:R-:W-:Y:S05]  /*7890*/  BSYNC.RECONVERGENT B0 ;  /* 0x0000000000007941 */ /* 0x000fea0003800200 */
.L_x_111:
        /* <DEDUP_REMOVED lines=8> */
[----:B--2---:R-:W-:Y:S06]  /*7920*/  @!P6 BRA `(.L_x_114) ;  /* 0x000000000040e947 */ /* 0x004fec0003800000 */
        /* <DEDUP_REMOVED lines=8> */
[----:B------:R-:W2:Y:S02]  /*79b0*/  SYNCS.PHASECHK.TRANS64.TRYWAIT P0, [R17+URZ+0x80], R0 ;  /* 0x00008000110075a7 */ /* 0x000ea400080011ff */
[----:B--2---:R-:W-:Y:S05]  /*79c0*/  @!P0 BRA `(.L_x_117) ;  /* 0x0000001400708947 */ /* 0x004fea0003800000 */
.L_x_116:
[----:B------:R-:W-:Y:S05]  /*79d0*/  BSYNC B0 ;  /* 0x0000000000007941 */ /* 0x000fea0003800000 */
.L_x_115:
[----:B------:R-:W-:Y:S11]  /*79e0*/  ISETP.NE.AND P0, PT, R87, RZ, PT ;  /* 0x000000ff5700720c */ /* 0x000ff60003f05270 */
[----:B------:R-:W-:Y:S02]  /*79f0*/  @!UPT UIADD3 URZ, UPT, UPT, URZ, URZ, URZ ;  /* 0x000000fffffff290 */ /* 0x000fe4000fffe0ff */
[----:B------:R-:W-:Y:S05]  /*7a00*/  @P0 WARPSYNC.ALL ;  /* 0x0000000000000948 */ /* 0x000fea0003800000 */
[----:B------:R4:W1:Y:S04]  /*7a10*/  @P0 LDSM.16.M88.4 R40, [R39+UR50+0x200] ;  /* 0x000200322728083b */ /* 0x0008680008000200 */
[----:B------:R4:W1:Y:S02]  /*7a20*/  @P0 LDSM.16.M88.4 R48, [R2+0x200] ;  /* 0x000200000230083b */ /* 0x0008640000000200 */
.L_x_114:
[----:B------:R-:W-:Y:S05]  /*7a30*/  BSYNC B1 ;  /* 0x0000000000017941 */ /* 0x000fea0003800000 */
.L_x_113:
[----:B--2---:R-:W-:Y:S05]  /*7a40*/  VIADD R0, R34, 0x60 ;  /* 0x0000006022007836 */ /* 0x004fea0000000000 */
        /* <DEDUP_REMOVED lines=9> */
[----:B------:R-:W5:Y:S01]  /*7ae0*/  LDCU.64 UR6, c[0x4][0x78] ;  /* 0x01000f00ff0677ac */ /* 0x000f620008000a00 */
[----:B----4-:R-:W4:Y:S01]  /*7af0*/  LDC.64 R2, c[0x4][R3] ;  /* 0x0100000003027b82 */ /* 0x010f220000000a00 */
[----:B------:R-:W3:Y:S01]  /*7b00*/  LDCU.64 UR4, c[0x4][0x10] ;  /* 0x01000200ff0477ac */ /* 0x000ee20008000a00 */
[----:B--2---:R-:W-:Y:S01]  /*7b10*/  MOV R5, UR9 ;  /* 0x0000000900057c02 */ /* 0x004fe20008000f00 */
[----:B------:R-:W-:Y:S01]  /*7b20*/  IMAD.U32 R4, RZ, RZ, UR8 ;  /* 0x00000008ff047e24 */ /* 0x000fe2000f8e00ff */
[----:B-----5:R-:W-:Y:S01]  /*7b30*/  MOV R7, UR7 ;  /* 0x0000000700077c02 */ /* 0x020fe20008000f00 */
[----:B------:R-:W-:Y:S01]  /*7b40*/  IMAD.U32 R6, RZ, RZ, UR6 ;  /* 0x00000006ff067e24 */ /* 0x000fe2000f8e00ff */
[----:B---3--:R-:W-:Y:S01]  /*7b50*/  MOV R11, UR5 ;  /* 0x00000005000b7c02 */ /* 0x008fe20008000f00 */
[----:B------:R-:W-:Y:S02]  /*7b60*/  IMAD.U32 R10, RZ, RZ, UR4 ;  /* 0x00000004ff0a7e24 */ /* 0x000fe4000f8e00ff */
[----:B------:R-:W-:Y:S07]  /*7b70*/  LEPC R20, `(.L_x_118) ;  /* 0x000000001014794e */ /* 0x000fee0000000000 */
[----:B-1--4-:R-:W-:Y:S05]  /*7b80*/  CALL.ABS.NOINC R2 ;  /* 0x0000000002007343 */ /* 0x012fea0003c00000 */
.L_x_118:
[----:B------:R-:W-:Y:S01]  /*7b90*/  ISETP.NE.AND P0, PT, R72, RZ, PT ;  /* 0x000000ff4800720c */ /* 0x000fe20003f05270 */
[----:B------:R-:W-:Y:S05]  /*7ba0*/  WARPSYNC.ALL ;  /* 0x0000000000007948 */ /* 0x000fea0003800000 */
[----:B------:R-:W-:Y:S01]  /*7bb0*/  R2UR UR4, R34 ;  /* 0x00000000220472ca */ /* 0x000fe200000e0000 */
[--C-:B-1----:R-:W-:Y:S01]  /*7bc0*/  HADD2.F32 R20, -RZ, R40.reuse.H0_H0 ;  /* 0x20000028ff147230 */ /* 0x102fe20000004100 */
[----:B------:R-:W-:Y:S01]  /*7bd0*/  R2UR UR5, R83 ;  /* 0x00000000530572ca */ /* 0x000fe200000e0000 */
[----:B------:R-:W-:Y:S01]  /*7be0*/  HADD2.F32 R36, -RZ, R40.H1_H1 ;  /* 0x30000028ff247230 */ /* 0x000fe20000004100 */
[----:B------:R-:W-:Y:S01]  /*7bf0*/  BSSY.RECONVERGENT B0, `(.L_x_119) ;  /* 0x0000050000007945 */ /* 0x000fe20003800200 */
[--C-:B------:R-:W-:Y:S02]  /*7c00*/  HADD2.F32 R21, -RZ, R41.reuse.H0_H0 ;  /* 0x20000029ff157230 */ /* 0x100fe40000004100 */
[----:B------:R-:W-:Y:S02]  /*7c10*/  HADD2.F32 R38, -RZ, R41.H1_H1 ;  /* 0x30000029ff267230 */ /* 0x000fe40000004100 */
[--C-:B------:R-:W-:Y:S02]  /*7c20*/  HADD2.F32 R37, -RZ, R42.reuse.H0_H0 ;  /* 0x2000002aff257230 */ /* 0x100fe40000004100 */
[----:B------:R-:W-:Y:S02]  /*7c30*/  HADD2.F32 R40, -RZ, R42.H1_H1 ;  /* 0x3000002aff287230 */ /* 0x000fe40000004100 */
[----:B------:R-:W1:Y:S01]  /*7c40*/  LDTM.16dp256bit.x4 R4, tmem[UR4+0x60] ;  /* 0x00006004000479ee */ /* 0x000e620008120000 */
[----:B------:R-:W-:Y:S01]  /*7c50*/  NOP ;  /* 0x0000000000007918 */ /* 0x000fe20000000000 */
[--C-:B----4-:R-:W-:Y:S01]  /*7c60*/  HADD2.F32 R39, -RZ, R43.reuse.H0_H0 ;  /* 0x2000002bff277230 */ /* 0x110fe20000004100 */
[----:B------:R-:W-:Y:S01]  /*7c70*/  UIADD3 UR5, UPT, UPT, UR5, 0xf0, URZ ;  /* 0x000000f005057890 */ /* 0x000fe2000fffe0ff */
[----:B------:R-:W-:Y:S02]  /*7c80*/  HADD2.F32 R41, -RZ, R43.H1_H1 ;  /* 0x3000002bff297230 */ /* 0x000fe40000004100 */
[--C-:B------:R-:W-:Y:S01]  /*7c90*/  HADD2.F32 R42, -RZ, R48.reuse.H0_H0 ;  /* 0x20000030ff2a7230 */ /* 0x100fe20000004100 */
[----:B------:R-:W-:Y:S01]  /*7ca0*/  UPRMT UR5, UR45, 0x654, UR5 ;  /* 0x000006542d057896 */ /* 0x000fe20008000005 */
[----:B------:R-:W-:Y:S02]  /*7cb0*/  HADD2.F32 R43, -RZ, R48.H1_H1 ;  /* 0x30000030ff2b7230 */ /* 0x000fe40000004100 */
[--C-:B------:R-:W-:Y:S02]  /*7cc0*/  HADD2.F32 R44, -RZ, R49.reuse.H0_H0 ;  /* 0x20000031ff2c7230 */ /* 0x100fe40000004100 */
[----:B------:R-:W-:Y:S02]  /*7cd0*/  HADD2.F32 R46, -RZ, R49.H1_H1 ;  /* 0x30000031ff2e7230 */ /* 0x000fe40000004100 */
[--C-:B------:R-:W-:Y:S02]  /*7ce0*/  HADD2.F32 R45, -RZ, R50.reuse.H0_H0 ;  /* 0x20000032ff2d7230 */ /* 0x100fe40000004100 */
[----:B-1----:R-:W-:Y:S01]  /*7cf0*/  SYNCS.ARRIVE.TRANS64.RED.A1T0 RZ, [UR5], RZ ;  /* 0x000000ffffff79a7 */ /* 0x002fe20008100405 */
[----:B------:R-:W-:Y:S02]  /*7d00*/  HADD2.F32 R48, -RZ, R50.H1_H1 ;  /* 0x30000032ff307230 */ /* 0x000fe40000004100 */
[--C-:B------:R-:W-:Y:S02]  /*7d10*/  HADD2.F32 R47, -RZ, R51.reuse.H0_H0 ;  /* 0x20000033ff2f7230 */ /* 0x100fe40000004100 */
[----:B------:R-:W-:Y:S02]  /*7d20*/  HADD2.F32 R50, -RZ, R51.H1_H1 ;  /* 0x30000033ff327230 */ /* 0x000fe40000004100 */
[C---:B------:R-:W-:Y:S01]  /*7d30*/  FMUL R4, R33.reuse, R4 ;  /* 0x0000000421047220 */ /* 0x040fe20000400000 */
[C---:B------:R-:W-:Y:S01]  /*7d40*/  FMUL R5, R33.reuse, R5 ;  /* 0x0000000521057220 */ /* 0x040fe20000400000 */
[C---:B------:R-:W-:Y:S01]  /*7d50*/  FMUL R6, R33.reuse, R6 ;  /* 0x0000000621067220 */ /* 0x040fe20000400000 */
[----:B------:R-:W-:Y:S01]  /*7d60*/  FMUL R7, R33, R7 ;  /* 0x0000000721077220 */ /* 0x000fe20000400000 */
[C---:B------:R-:W-:Y:S01]  /*7d70*/  FFMA R4, R35.reuse, R20, R4 ;  /* 0x0000001423047223 */ /* 0x040fe20000000004 */
[C---:B------:R-:W-:Y:S01]  /*7d80*/  FFMA R5, R35.reuse, R36, R5 ;  /* 0x0000002423057223 */ /* 0x040fe20000000005 */
[C---:B------:R-:W-:Y:S01]  /*7d90*/  FFMA R6, R35.reuse, R21, R6 ;  /* 0x0000001523067223 */ /* 0x040fe20000000006 */
[----:B------:R-:W-:Y:S01]  /*7da0*/  FFMA R7, R35, R38, R7 ;  /* 0x0000002623077223 */ /* 0x000fe20000000007 */
[C---:B------:R-:W-:Y:S01]  /*7db0*/  FMUL R8, R33.reuse, R8 ;  /* 0x0000000821087220 */ /* 0x040fe20000400000 */
[----:B------:R-:W-:Y:S01]  /*7dc0*/  FMUL R9, R33, R9 ;  /* 0x0000000921097220 */ /* 0x000fe20000400000 */
[----:B------:R-:W-:Y:S01]  /*7dd0*/  F2FP.F16.F32.PACK_AB R88, R5, R4 ;  /* 0x000000040558723e */ /* 0x000fe200000000ff */
[----:B------:R-:W-:Y:S01]  /*7de0*/  FMUL R0, R33, R10 ;  /* 0x0000000a21007220 */ /* 0x000fe20000400000 */
[----:B------:R-:W-:Y:S01]  /*7df0*/  F2FP.F16.F32.PACK_AB R89, R7, R6 ;  /* 0x000000060759723e */ /* 0x000fe200000000ff */
[C---:B------:R-:W-:Y:S01]  /*7e00*/  FFMA R8, R35.reuse, R37, R8 ;  /* 0x0000002523087223 */ /* 0x040fe20000000008 */
[----:B------:R-:W-:Y:S01]  /*7e10*/  FFMA R9, R35, R40, R9 ;  /* 0x0000002823097223 */ /* 0x000fe20000000009 */
[C---:B------:R-:W-:Y:S01]  /*7e20*/  FMUL R2, R33.reuse, R11 ;  /* 0x0000000b21027220 */ /* 0x040fe20000400000 */
[C---:B------:R-:W-:Y:S01]  /*7e30*/  FMUL R3, R33.reuse, R12 ;  /* 0x0000000c21037220 */ /* 0x040fe20000400000 */
[----:B------:R-:W-:Y:S01]  /*7e40*/  FMUL R10, R33, R13 ;  /* 0x0000000d210a7220 */ /* 0x000fe20000400000 */
[----:B------:R-:W-:Y:S01]  /*7e50*/  FFMA R0, R35, R39, R0 ;  /* 0x0000002723007223 */ /* 0x000fe20000000000 */
        /* <DEDUP_REMOVED lines=41> */
.L_x_120:
[----:B------:R-:W-:Y:S05]  /*80f0*/  BSYNC.RECONVERGENT B0 ;  /* 0x0000000000007941 */ /* 0x000fea0003800200 */
.L_x_119:
[----:B------:R-:W-:Y:S01]  /*8100*/  BAR.SYNC.DEFER_BLOCKING 0x1, 0x80 ;  /* 0x0042000000007b1d */ /* 0x000fe20000010000 */
[----:B------:R-:W-:Y:S01]  /*8110*/  UISETP.NE.AND UP0, UPT, UR52, -0x4, UPT ;  /* 0xfffffffc3400788c */ /* 0x000fe2000bf05270 */
[----:B------:R-:W-:Y:S08]  /*8120*/  IADD3 R0, PT, PT, R30, 0x1, RZ ;  /* 0x000000011e007810 */ /* 0x000ff00007ffe0ff */
[----:B------:R-:W-:Y:S05]  /*8130*/  BRA.U !UP0, `(.L_x_121) ;  /* 0x0000000108247547 */ /* 0x000fea000b800000 */
[----:B------:R-:W-:Y:S01]  /*8140*/  ISETP.NE.AND P0, PT, R81, RZ, PT ;  /* 0x000000ff5100720c */ /* 0x000fe20003f05270 */
[----:B------:R-:W-:Y:S01]  /*8150*/  IMAD.U32 R2, RZ, RZ, UR56 ;  /* 0x00000038ff027e24 */ /* 0x000fe2000f8e00ff */
[----:B------:R-:W-:Y:S04]  /*8160*/  UIADD3 UR56, UPT, UPT, UR56, 0x1, URZ ;  /* 0x0000000138387890 */ /* 0x000fe8000fffe0ff */
[----:B------:R-:W-:Y:S04]  /*8170*/  UISETP.NE.AND UP0, UPT, UR56, 0x4, UPT ;  /* 0x000000043800788c */ /* 0x000fe8000bf05270 */
[----:B------:R-:W-:Y:S03]  /*8180*/  USEL UR56, UR56, URZ, UP0 ;  /* 0x000000ff38387287 */ /* 0x000fe60008000000 */
[----:B------:R-:W-:Y:S05]  /*8190*/  @P0 LEA R2, R2, UR50, 0x3 ;  /* 0x0000003202020c11 */ /* 0x000fea000f8e18ff */
[----:B------:R-:W-:Y:S05]  /*81a0*/  @P0 VIADD R3, R2, 0xa0 ;  /* 0x000000a002030836 */ /* 0x000fea0000000000 */
[----:B------:R-:W-:Y:S04]  /*81b0*/  @P0 PRMT R3, R92, 0x654, R3 ;  /* 0x000006545c030816 */ /* 0x000fe80000000003 */
[----:B------:R2:W-:Y:S03]  /*81c0*/  @P0 SYNCS.ARRIVE.TRANS64.RED.A1T0 RZ, [R3+URZ], RZ ;  /* 0x000000ff03ff09a7 */ /* 0x0005e600081004ff */
.L_x_121:
[----:B------:R-:W-:Y:S01]  /*81d0*/  ISETP.NE.AND P1, PT, R76, RZ, PT ;  /* 0x000000ff4c00720c */ /* 0x000fe20003f25270 */
[----:B------:R-:W-:Y:S01]  /*81e0*/  UIADD3 UR52, UPT, UPT, UR52, 0x4, URZ ;  /* 0x0000000434347890 */ /* 0x000fe2000fffe0ff */
[----:B------:R-:W-:Y:S01]  /*81f0*/  ISETP.NE.AND P0, PT, R0, 0x2, PT ;  /* 0x000000020000780c */ /* 0x000fe20003f05270 */
[----:B------:R-:W-:Y:S01]  /*8200*/  UMOV UR57, UR51 ;  /* 0x0000003300397c82 */ /* 0x000fe20008000000 */
[----:B------:R-:W-:Y:S01]  /*8210*/  LOP3.LUT R68, R68, 0x1, RZ, 0x3c, !PT ;  /* 0x0000000144447812 */ /* 0x000fe200078e3cff */
[----:B------:R-:W-:Y:S01]  /*8220*/  IMAD.IADD R16, R29, 0x1, R62 ;  /* 0x000000011d107824 */ /* 0x000fe200078e023e */
[----:B------:R-:W-:Y:S01]  /*8230*/  SEL R2, RZ, 0x1, P0 ;  /* 0x00000001ff027807 */ /* 0x000fe20000000000 */
[----:B------:R-:W-:Y:S01]  /*8240*/  IMAD.IADD R19, R31, 0x1, R64 ;  /* 0x000000011f137824 */ /* 0x000fe200078e0240 */
[----:B------:R-:W-:Y:S02]  /*8250*/  SEL R30, R0, RZ, P0 ;  /* 0x000000ff001e7207 */ /* 0x000fe40000000000 */
[----:B------:R-:W-:Y:S03]  /*8260*/  LOP3.LUT R69, R69, R2, RZ, 0x3c, !PT ;  /* 0x0000000245457212 */ /* 0x000fe600078e3cff */
[----:B------:R-:W-:Y:S05]  /*8270*/  @P1 BRA `(.L_x_122) ;  /* 0xffffffd000041947 */ /* 0x000fea000383ffff */
[----:B------:R-:W-:-:S09]  /*8280*/  UISETP.NE.AND UP0, UPT, UR53, URZ, UPT ;  /* 0x000000ff3500728c */ /* 0x000fd2000bf05270 */
[----:B------:R-:W-:Y:S05]  /*8290*/  BRA.U !UP0, `(.L_x_123) ;  /* 0x0000000108487547 */ /* 0x000fea000b800000 */
[----:B------:R-:W4:Y:S02]  /*82a0*/  LDCU.64 UR4, c[0x0][0x890] ;  /* 0x00011200ff0477ac */ /* 0x000f240008000a00 */
[----:B----4-:R-:W-:-:S04]  /*82b0*/  UISETP.NE.U32.AND UP0, UPT, UR4, URZ, UPT ;  /* 0x000000ff0400728c */ /* 0x010fc8000bf05070 */
[----:B------:R-:W-:-:S09]  /*82c0*/  UISETP.NE.AND.EX UP0, UPT, UR5, URZ, UPT, UP0 ;  /* 0x000000ff0500728c */ /* 0x000fd2000bf05300 */
[----:B------:R-:W-:Y:S05]  /*82d0*/  BRA.U UP0, `(.L_x_124) ;  /* 0x00000001000c7547 */ /* 0x000fea000b800000 */
[----:B------:R-:W-:-:S13]  /*82e0*/  FSETP.NEU.AND P0, PT, R35, RZ, PT ;  /* 0x000000ff2300720b */ /* 0x000fda0003f0d000 */
[----:B------:R-:W-:Y:S05]  /*82f0*/  @!P0 EXIT ;  /* 0x000000000000894d */ /* 0x000fea0003800000 */
[----:B------:R-:W-:Y:S05]  /*8300*/  BRA `(.L_x_123) ;  /* 0x00000000002c7947 */ /* 0x000fea0003800000 */
.L_x_124:
[----:B------:R-:W-:Y:S01]  /*8310*/  ISETP.NE.AND P0, PT, R80, RZ, PT ;  /* 0x000000ff5000720c */ /* 0x000fe20003f05270 */
[----:B------:R-:W-:-:S12]  /*8320*/  BSSY.RECONVERGENT B0, `(.L_x_123) ;  /* 0x0000009000007945 */ /* 0x000fd80003800200 */
[----:B------:R-:W-:Y:S05]  /*8330*/  @P0 BRA `(.L_x_125) ;  /* 0x0000000000140947 */ /* 0x000fea0003800000 */
[----:B------:R-:W4:Y:S02]  /*8340*/  LDCU.64 UR4, c[0x0][0x888] ;  /* 0x00011100ff0477ac */ /* 0x000f240008000a00 */
[----:B----4-:R-:W-:-:S04]  /*8350*/  ISETP.NE.U32.AND P0, PT, RZ, UR4, PT ;  /* 0x00000004ff007c0c */ /* 0x010fc8000bf05070 */
[----:B------:R-:W-:-:S13]  /*8360*/  ISETP.NE.AND.EX P0, PT, RZ, UR5, PT, P0 ;  /* 0x00000005ff007c0c */ /* 0x000fda000bf05300 */
[----:B------:R-:W-:Y:S05]  /*8370*/  @!P0 EXIT ;  /* 0x000000000000894d */ /* 0x000fea0003800000 */
[----:B------:R-:W-:Y:S05]  /*8380*/  BRA `(.L_x_126) ;  /* 0x0000000000087947 */ /* 0x000fea0003800000 */
.L_x_125:
[----:B------:R-:W-:-:S13]  /*8390*/  FSETP.NEU.AND P0, PT, R35, RZ, PT ;  /* 0x000000ff2300720b */ /* 0x000fda0003f0d000 */
[----:B------:R-:W-:Y:S05]  /*83a0*/  @!P0 EXIT ;  /* 0x000000000000894d */ /* 0x000fea0003800000 */
.L_x_126:
[----:B------:R-:W-:Y:S05]  /*83b0*/  BSYNC.RECONVERGENT B0 ;  /* 0x0000000000007941 */ /* 0x000fea0003800200 */
.L_x_123:
[----:B------:R-:W-:Y:S01]  /*83c0*/  ULEA UR4, UR56, UR50, 0x3 ;  /* 0x0000003238047291 */ /* 0x000fe2000f8e18ff */
[----:B------:R-:W-:-:S04]  /*83d0*/  DEPBAR.LE SB0, 0x0 ;  /* 0x000080000000791a */ /* 0x000fc80000000000 */
[----:B------:R-:W-:-:S04]  /*83e0*/  UIADD3 UR4, UPT, UPT, UR4, 0xa0, URZ ;  /* 0x000000a004047890 */ /* 0x000fc8000fffe0ff */
[----:B------:R-:W-:-:S09]  /*83f0*/  UPRMT UR4, UR45, 0x654, UR4 ;  /* 0x000006542d047896 */ /* 0x000fd20008000004 */
[----:B------:R-:W-:Y:S01]  /*8400*/  SYNCS.ARRIVE.TRANS64.RED.A1T0 RZ, [UR4], RZ ;  /* 0x000000ffffff79a7 */ /* 0x000fe20008100404 */
[----:B------:R-:W-:Y:S05]  /*8410*/  EXIT ;  /* 0x000000000000794d */ /* 0x000fea0003800000 */
.L_x_19:
[----:B------:R-:W-:Y:S07]  /*8420*/  MOV R2, UR17 ;  /* 0x0000001100027c02 */ /* 0x000fee0008000f00 */
.L_x_127:
[----:B-1----:R1:W2:Y:S02]  /*8430*/  SYNCS.PHASECHK.TRANS64.TRYWAIT P1, [R2+URZ+0x40], R5 ;  /* 0x00004005020075a7 */ /* 0x0022a400080211ff */
[----:B--2---:R-:W-:Y:S05]  /*8440*/  @!P1 NANOSLEEP.SYNCS 0x989680 ;  /* 0x009896800000995d */ /* 0x004fea0003900000 */
[----:B------:R-:W2:Y:S02]  /*8450*/  @!P1 SYNCS.PHASECHK.TRANS64 P1, [R2+URZ+0x40], R5 ;  /* 0x00004005020095a7 */ /* 0x000ea400080210ff */
[----:B--2---:R-:W-:Y:S05]  /*8460*/  @!P1 BRA `(.L_x_127) ;  /* 0xfffffffc00f09947 */ /* 0x004fea000383ffff */
[----:B------:R-:W-:Y:S05]  /*8470*/  BRA `(.L_x_18) ;  /* 0xffffff9000ec7947 */ /* 0x000fea000383ffff */
.L_x_25:
[----:B------:R-:W-:Y:S07]  /*8480*/  MOV R2, UR25 ;  /* 0x0000001900027c02 */ /* 0x000fee0008000f00 */
.L_x_128:
[----:B-1----:R1:W2:Y:S02]  /*8490*/  SYNCS.PHASECHK.TRANS64.TRYWAIT P0, [R2+URZ+0x40], R5 ;  /* 0x00004005020075a7 */ /* 0x0022a400080011ff */
[----:B--2---:R-:W-:Y:S05]  /*84a0*/  @!P0 NANOSLEEP.SYNCS 0x989680 ;  /* 0x009896800000895d */ /* 0x004fea0003900000 */
[----:B------:R-:W2:Y:S02]  /*84b0*/  @!P0 SYNCS.PHASECHK.TRANS64 P0, [R2+URZ+0x40], R5 ;  /* 0x00004005020085a7 */ /* 0x000ea400080010ff */
[----:B--2---:R-:W-:Y:S05]  /*84c0*/  @!P0 BRA `(.L_x_128) ;  /* 0xfffffffc00f08947 */ /* 0x004fea000383ffff */
[----:B------:R-:W-:Y:S05]  /*84d0*/  BRA `(.L_x_24) ;  /* 0xffffff9800707947 */ /* 0x000fea000383ffff */
.L_x_29:
[----:B-1----:R-:W-:-:S07]  /*84e0*/  MOV R2, UR22 ;  /* 0x0000001600027c02 */ /* 0x002fce0008000f00 */
.L_x_129:
[----:B-1----:R1:W4:Y:S02]  /*84f0*/  SYNCS.PHASECHK.TRANS64.TRYWAIT P0, [R2+URZ+0xd0], R3 ;  /* 0x0000d003020075a7 */ /* 0x00232400080011ff */
[----:B----4-:R-:W-:Y:S05]  /*8500*/  @!P0 NANOSLEEP.SYNCS 0x989680 ;  /* 0x009896800000895d */ /* 0x010fea0003900000 */
[----:B------:R-:W4:Y:S02]  /*8510*/  @!P0 SYNCS.PHASECHK.TRANS64 P0, [R2+URZ+0xd0], R3 ;  /* 0x0000d003020085a7 */ /* 0x000f2400080010ff */
[----:B----4-:R-:W-:Y:S05]  /*8520*/  @!P0 BRA `(.L_x_129) ;  /* 0xfffffffc00f08947 */ /* 0x010fea000383ffff */
[----:B------:R-:W-:Y:S05]  /*8530*/  BRA `(.L_x_130) ;  /* 0xffffff9c004c7947 */ /* 0x000fea000383ffff */
.L_x_33:
[----:B------:R-:W-:-:S07]  /*8540*/  MOV R0, UR4 ;  /* 0x0000000400007c02 */ /* 0x000fce0008000f00 */
.L_x_131:
[----:B-1----:R1:W4:Y:S02]  /*8550*/  SYNCS.PHASECHK.TRANS64.TRYWAIT P0, [R0+URZ], R3 ;  /* 0x00000003000075a7 */ /* 0x00232400080011ff */
[----:B----4-:R-:W-:Y:S05]  /*8560*/  @!P0 NANOSLEEP.SYNCS 0x989680 ;  /* 0x009896800000895d */ /* 0x010fea0003900000 */
[----:B------:R-:W4:Y:S02]  /*8570*/  @!P0 SYNCS.PHASECHK.TRANS64 P0, [R0+URZ], R3 ;  /* 0x00000003000085a7 */ /* 0x000f2400080010ff */
[----:B----4-:R-:W-:Y:S05]  /*8580*/  @!P0 BRA `(.L_x_131) ;  /* 0xfffffffc00f08947 */ /* 0x010fea000383ffff */
[----:B------:R-:W-:Y:S05]  /*8590*/  BRA `(.L_x_132) ;  /* 0xffffffa000a47947 */ /* 0x000fea000383ffff */
.L_x_34:
[----:B------:R-:W-:-:S07]  /*85a0*/  MOV R0, UR4 ;  /* 0x0000000400007c02 */ /* 0x000fce0008000f00 */
.L_x_133:
[----:B-1----:R1:W4:Y:S02]  /*85b0*/  SYNCS.PHASECHK.TRANS64.TRYWAIT P0, [R0+URZ], R3 ;  /* 0x00000003000075a7 */ /* 0x00232400080011ff */
[----:B----4-:R-:W-:Y:S05]  /*85c0*/  @!P0 NANOSLEEP.SYNCS 0x989680 ;  /* 0x009896800000895d */ /* 0x010fea0003900000 */
[----:B------:R-:W4:Y:S02]  /*85d0*/  @!P0 SYNCS.PHASECHK.TRANS64 P0, [R0+URZ], R3 ;  /* 0x00000003000085a7 */ /* 0x000f2400080010ff */
[----:B----4-:R-:W-:Y:S05]  /*85e0*/  @!P0 BRA `(.L_x_133) ;  /* 0xfffffffc00f08947 */ /* 0x010fea000383ffff */
[----:B------:R-:W-:Y:S05]  /*85f0*/  BRA `(.L_x_134) ;  /* 0xffffffa000b47947 */ /* 0x000fea000383ffff */
.L_x_35:
[----:B------:R-:W-:-:S07]  /*8600*/  MOV R0, UR4 ;  /* 0x0000000400007c02 */ /* 0x000fce0008000f00 */
.L_x_135:
[----:B-1----:R1:W4:Y:S02]  /*8610*/  SYNCS.PHASECHK.TRANS64.TRYWAIT P0, [R0+URZ], R3 ;  /* 0x00000003000075a7 */ /* 0x00232400080011ff */
[----:B----4-:R-:W-:Y:S05]  /*8620*/  @!P0 NANOSLEEP.SYNCS 0x989680 ;  /* 0x009896800000895d */ /* 0x010fea0003900000 */
[----:B------:R-:W4:Y:S02]  /*8630*/  @!P0 SYNCS.PHASECHK.TRANS64 P0, [R0+URZ], R3 ;  /* 0x00000003000085a7 */ /* 0x000f2400080010ff */
[----:B----4-:R-:W-:Y:S05]  /*8640*/  @!P0 BRA `(.L_x_135) ;  /* 0xfffffffc00f08947 */ /* 0x010fea000383ffff */
[----:B------:R-:W-:Y:S05]  /*8650*/  BRA `(.L_x_136) ;  /* 0xffffffa000c47947 */ /* 0x000fea000383ffff */
.L_x_36:
[----:B------:R-:W-:-:S07]  /*8660*/  MOV R0, UR4 ;  /* 0x0000000400007c02 */ /* 0x000fce0008000f00 */
.L_x_137:
[----:B-1----:R1:W4:Y:S02]  /*8670*/  SYNCS.PHASECHK.TRANS64.TRYWAIT P0, [R0+URZ], R3 ;  /* 0x00000003000075a7 */ /* 0x00232400080011ff */
[----:B----4-:R-:W-:Y:S05]  /*8680*/  @!P0 NANOSLEEP.SYNCS 0x989680 ;  /* 0x009896800000895d */ /* 0x010fea0003900000 */
[----:B------:R-:W4:Y:S02]  /*8690*/  @!P0 SYNCS.PHASECHK.TRANS64 P0, [R0+URZ], R3 ;  /* 0x00000003000085a7 */ /* 0x000f2400080010ff */
[----:B----4-:R-:W-:Y:S05]  /*86a0*/  @!P0 BRA `(.L_x_137) ;  /* 0xfffffffc00f08947 */ /* 0x010fea000383ffff */
[----:B------:R-:W-:Y:S05]  /*86b0*/  BRA `(.L_x_138) ;  /* 0xffffffa000d47947 */ /* 0x000fea000383ffff */
.L_x_37:
[----:B------:R-:W-:-:S07]  /*86c0*/  MOV R0, UR4 ;  /* 0x0000000400007c02 */ /* 0x000fce0008000f00 */
.L_x_139:
[----:B-1----:R1:W4:Y:S02]  /*86d0*/  SYNCS.PHASECHK.TRANS64.TRYWAIT P0, [R0+URZ], R3 ;  /* 0x00000003000075a7 */ /* 0x00232400080011ff */
[----:B----4-:R-:W-:Y:S05]  /*86e0*/  @!P0 NANOSLEEP.SYNCS 0x989680 ;  /* 0x009896800000895d */ /* 0x010fea0003900000 */
[----:B------:R-:W4:Y:S02]  /*86f0*/  @!P0 SYNCS.PHASECHK.TRANS64 P0, [R0+URZ], R3 ;  /* 0x00000003000085a7 */ /* 0x000f2400080010ff */
[----:B----4-:R-:W-:Y:S05]  /*8700*/  @!P0 BRA `(.L_x_139) ;  /* 0xfffffffc00f08947 */ /* 0x010fea000383ffff */
[----:B------:R-:W-:Y:S05]  /*8710*/  BRA `(.L_x_140) ;  /* 0xffffffa000e47947 */ /* 0x000fea000383ffff */
.L_x_38:
[----:B------:R-:W-:-:S07]  /*8720*/  MOV R0, UR4 ;  /* 0x0000000400007c02 */ /* 0x000fce0008000f00 */
.L_x_141:
[----:B-1----:R1:W4:Y:S02]  /*8730*/  SYNCS.PHASECHK.TRANS64.TRYWAIT P0, [R0+URZ], R3 ;  /* 0x00000003000075a7 */ /* 0x00232400080011ff */
[----:B----4-:R-:W-:Y:S05]  /*8740*/  @!P0 NANOSLEEP.SYNCS 0x989680 ;  /* 0x009896800000895d */ /* 0x010fea0003900000 */
[----:B------:R-:W4:Y:S02]  /*8750*/  @!P0 SYNCS.PHASECHK.TRANS64 P0, [R0+URZ], R3 ;  /* 0x00000003000085a7 */ /* 0x000f2400080010ff */
[----:B----4-:R-:W-:Y:S05]  /*8760*/  @!P0 BRA `(.L_x_141) ;  /* 0xfffffffc00f08947 */ /* 0x010fea000383ffff */
[----:B------:R-:W-:Y:S05]  /*8770*/  BRA `(.L_x_142) ;  /* 0xffffffa000f47947 */ /* 0x000fea000383ffff */
.L_x_39:
[----:B------:R-:W-:-:S07]  /*8780*/  MOV R0, UR4 ;  /* 0x0000000400007c02 */ /* 0x000fce0008000f00 */
.L_x_143:
[----:B-1----:R1:W4:Y:S02]  /*8790*/  SYNCS.PHASECHK.TRANS64.TRYWAIT P0, [R0+URZ], R3 ;  /* 0x00000003000075a7 */ /* 0x00232400080011ff */
[----:B----4-:R-:W-:Y:S05]  /*87a0*/  @!P0 NANOSLEEP.SYNCS 0x989680 ;  /* 0x009896800000895d */ /* 0x010fea0003900000 */
[----:B------:R-:W4:Y:S02]  /*87b0*/  @!P0 SYNCS.PHASECHK.TRANS64 P0, [R0+URZ], R3 ;  /* 0x00000003000085a7 */ /* 0x000f2400080010ff */
[----:B----4-:R-:W-:Y:S05]  /*87c0*/  @!P0 BRA `(.L_x_143) ;  /* 0xfffffffc00f08947 */ /* 0x010fea000383ffff */
[----:B------:R-:W-:Y:S05]  /*87d0*/  BRA `(.L_x_144) ;  /* 0xffffffa400047947 */ /* 0x000fea000383ffff */
.L_x_42:
[----:B------:R-:W-:-:S07]  /*87e0*/  MOV R4, UR45 ;  /* 0x0000002d00047c02 */ /* 0x000fce0008000f00 */
.L_x_145:
[----:B-1----:R1:W2:Y:S02]  /*87f0*/  SYNCS.PHASECHK.TRANS64.TRYWAIT P1, [R4+URZ+0xd8], R7 ;  /* 0x0000d807040075a7 */ /* 0x0022a400080211ff */
[----:B--2---:R-:W-:Y:S05]  /*8800*/  @!P1 NANOSLEEP.SYNCS 0x989680 ;  /* 0x009896800000995d */ /* 0x004fea0003900000 */
[----:B------:R-:W2:Y:S02]  /*8810*/  @!P1 SYNCS.PHASECHK.TRANS64 P1, [R4+URZ+0xd8], R7 ;  /* 0x0000d807040095a7 */ /* 0x000ea400080210ff */
[----:B--2---:R-:W-:Y:S05]  /*8820*/  @!P1 BRA `(.L_x_145) ;  /* 0xfffffffc00f09947 */ /* 0x004fea000383ffff */
[----:B------:R-:W-:Y:S05]  /*8830*/  BRA `(.L_x_146) ;  /* 0xffffffa4006c7947 */ /* 0x000fea000383ffff */
.L_x_43:
[----:B-1----:R-:W-:-:S07]  /*8840*/  MOV R4, UR45 ;  /* 0x0000002d00047c02 */ /* 0x002fce0008000f00 */
.L_x_147:
[----:B-1----:R1:W2:Y:S02]  /*8850*/  SYNCS.PHASECHK.TRANS64.TRYWAIT P1, [R4+URZ+0xd0], R5 ;  /* 0x0000d005040075a7 */ /* 0x0022a400080211ff */
[----:B--2---:R-:W-:Y:S05]  /*8860*/  @!P1 NANOSLEEP.SYNCS 0x989680 ;  /* 0x009896800000995d */ /* 0x004fea0003900000 */
[----:B------:R-:W2:Y:S02]  /*8870*/  @!P1 SYNCS.PHASECHK.TRANS64 P1, [R4+URZ+0xd0], R5 ;  /* 0x0000d005040095a7 */ /* 0x000ea400080210ff */
[----:B--2---:R-:W-:Y:S05]  /*8880*/  @!P1 BRA `(.L_x_147) ;  /* 0xfffffffc00f09947 */ /* 0x004fea000383ffff */
[----:B------:R-:W-:Y:S05]  /*8890*/  BRA `(.L_x_148) ;  /* 0xffffffa400747947 */ /* 0x000fea000383ffff */
.L_x_51:
[----:B------:R-:W-:-:S07]  /*88a0*/  MOV R0, UR6 ;  /* 0x0000000600007c02 */ /* 0x000fce0008000f00 */
.L_x_149:
[----:B-1----:R1:W2:Y:S02]  /*88b0*/  SYNCS.PHASECHK.TRANS64.TRYWAIT P0, [R0+URZ+0xd0], R5 ;  /* 0x0000d005000075a7 */ /* 0x0022a400080011ff */
[----:B--2---:R-:W-:Y:S05]  /*88c0*/  @!P0 NANOSLEEP.SYNCS 0x989680 ;  /* 0x009896800000895d */ /* 0x004fea0003900000 */
[----:B------:R-:W2:Y:S02]  /*88d0*/  @!P0 SYNCS.PHASECHK.TRANS64 P0, [R0+URZ+0xd0], R5 ;  /* 0x0000d005000085a7 */ /* 0x000ea400080010ff */
[----:B--2---:R-:W-:Y:S05]  /*88e0*/  @!P0 BRA `(.L_x_149) ;  /* 0xfffffffc00f08947 */ /* 0x004fea000383ffff */
[----:B------:R-:W-:Y:S05]  /*88f0*/  BRA `(.L_x_150) ;  /* 0xffffffa800f87947 */ /* 0x000fea000383ffff */
.L_x_52:
[----:B------:R-:W-:-:S07]  /*8900*/  MOV R5, UR8 ;  /* 0x0000000800057c02 */ /* 0x000fce0008000f00 */
.L_x_151:
[----:B-1----:R1:W2:Y:S02]  /*8910*/  SYNCS.PHASECHK.TRANS64.TRYWAIT P0, [R5+URZ+0xf0], R0 ;  /* 0x0000f000050075a7 */ /* 0x0022a400080011ff */
[----:B--2---:R-:W-:Y:S05]  /*8920*/  @!P0 NANOSLEEP.SYNCS 0x989680 ;  /* 0x009896800000895d */ /* 0x004fea0003900000 */
[----:B------:R-:W2:Y:S02]  /*8930*/  @!P0 SYNCS.PHASECHK.TRANS64 P0, [R5+URZ+0xf0], R0 ;  /* 0x0000f000050085a7 */ /* 0x000ea400080010ff */
[----:B--2---:R-:W-:Y:S05]  /*8940*/  @!P0 BRA `(.L_x_151) ;  /* 0xfffffffc00f08947 */ /* 0x004fea000383ffff */
[----:B------:R-:W-:Y:S05]  /*8950*/  BRA `(.L_x_152) ;  /* 0xffffffac00147947 */ /* 0x000fea000383ffff */
.L_x_55:
[----:B-1----:R-:W-:Y:S07]  /*8960*/  MOV R0, UR7 ;  /* 0x0000000700007c02 */ /* 0x002fee0008000f00 */
.L_x_153:
[----:B-1----:R1:W2:Y:S02]  /*8970*/  SYNCS.PHASECHK.TRANS64.TRYWAIT P0, [R0+URZ], R5 ;  /* 0x00000005000075a7 */ /* 0x0022a400080011ff */
[----:B--2---:R-:W-:Y:S05]  /*8980*/  @!P0 NANOSLEEP.SYNCS 0x989680 ;  /* 0x009896800000895d */ /* 0x004fea0003900000 */
[----:B------:R-:W2:Y:S02]  /*8990*/  @!P0 SYNCS.PHASECHK.TRANS64 P0, [R0+URZ], R5 ;  /* 0x00000005000085a7 */ /* 0x000ea400080010ff */
[----:B--2---:R-:W-:Y:S05]  /*89a0*/  @!P0 BRA `(.L_x_153) ;  /* 0xfffffffc00f08947 */ /* 0x004fea000383ffff */
[----:B------:R-:W-:Y:S05]  /*89b0*/  BRA `(.L_x_54) ;  /* 0xffffffac00387947 */ /* 0x000fea000383ffff */
.L_x_58:
[----:B------:R-:W-:-:S07]  /*89c0*/  MOV R0, UR5 ;  /* 0x0000000500007c02 */ /* 0x000fce0008000f00 */
.L_x_154:
[----:B-1----:R1:W3:Y:S02]  /*89d0*/  SYNCS.PHASECHK.TRANS64.TRYWAIT P0, [R0+URZ], R3 ;  /* 0x00000003000075a7 */ /* 0x0022e400080011ff */
[----:B---3--:R-:W-:Y:S05]  /*89e0*/  @!P0 NANOSLEEP.SYNCS 0x989680 ;  /* 0x009896800000895d */ /* 0x008fea0003900000 */
[----:B------:R-:W3:Y:S02]  /*89f0*/  @!P0 SYNCS.PHASECHK.TRANS64 P0, [R0+URZ], R3 ;  /* 0x00000003000085a7 */ /* 0x000ee400080010ff */
[----:B---3--:R-:W-:Y:S05]  /*8a00*/  @!P0 BRA `(.L_x_154) ;  /* 0xfffffffc00f08947 */ /* 0x008fea000383ffff */
[----:B------:R-:W-:Y:S05]  /*8a10*/  BRA `(.L_x_155) ;  /* 0xffffffb0002c7947 */ /* 0x000fea000383ffff */
.L_x_59:
[----:B------:R-:W-:-:S07]  /*8a20*/  MOV R0, UR7 ;  /* 0x0000000700007c02 */ /* 0x000fce0008000f00 */
.L_x_156:
[----:B-1----:R1:W3:Y:S02]  /*8a30*/  SYNCS.PHASECHK.TRANS64.TRYWAIT P0, [R0+URZ], R3 ;  /* 0x00000003000075a7 */ /* 0x0022e400080011ff */
[----:B---3--:R-:W-:Y:S05]  /*8a40*/  @!P0 NANOSLEEP.SYNCS 0x989680 ;  /* 0x009896800000895d */ /* 0x008fea0003900000 */
[----:B------:R-:W3:Y:S02]  /*8a50*/  @!P0 SYNCS.PHASECHK.TRANS64 P0, [R0+URZ], R3 ;  /* 0x00000003000085a7 */ /* 0x000ee400080010ff */
[----:B---3--:R-:W-:Y:S05]  /*8a60*/  @!P0 BRA `(.L_x_156) ;  /* 0xfffffffc00f08947 */ /* 0x008fea000383ffff */
[----:B------:R-:W-:Y:S05]  /*8a70*/  BRA `(.L_x_157) ;  /* 0xffffffb000387947 */ /* 0x000fea000383ffff */
.L_x_64:
[----:B------:R-:W-:Y:S07]  /*8a80*/  MOV R0, UR22 ;  /* 0x0000001600007c02 */ /* 0x000fee0008000f00 */
.L_x_158:
[----:B--2---:R2:W3:Y:S02]  /*8a90*/  SYNCS.PHASECHK.TRANS64.TRYWAIT P0, [R0+URZ+0xd0], R3 ;  /* 0x0000d003000075a7 */ /* 0x0044e400080011ff */
[----:B---3--:R-:W-:Y:S05]  /*8aa0*/  @!P0 NANOSLEEP.SYNCS 0x989680 ;  /* 0x009896800000895d */ /* 0x008fea0003900000 */
[----:B------:R-:W3:Y:S02]  /*8ab0*/  @!P0 SYNCS.PHASECHK.TRANS64 P0, [R0+URZ+0xd0], R3 ;  /* 0x0000d003000085a7 */ /* 0x000ee400080010ff */
[----:B---3--:R-:W-:Y:S05]  /*8ac0*/  @!P0 BRA `(.L_x_158) ;  /* 0xfffffffc00f08947 */ /* 0x008fea000383ffff */
[----:B------:R-:W-:Y:S05]  /*8ad0*/  BRA `(.L_x_159) ;  /* 0xffffffb400687947 */ /* 0x000fea000383ffff */
.L_x_67:
[----:B------:R-:W-:Y:S07]  /*8ae0*/  MOV R0, UR22 ;  /* 0x0000001600007c02 */ /* 0x000fee0008000f00 */
.L_x_160:
[----:B--2---:R2:W3:Y:S02]  /*8af0*/  SYNCS.PHASECHK.TRANS64.TRYWAIT P0, [R0+URZ+0xc8], R3 ;  /* 0x0000c803000075a7 */ /* 0x0044e400080011ff */
[----:B---3--:R-:W-:Y:S05]  /*8b00*/  @!P0 NANOSLEEP.SYNCS 0x989680 ;  /* 0x009896800000895d */ /* 0x008fea0003900000 */
[----:B------:R-:W3:Y:S02]  /*8b10*/  @!P0 SYNCS.PHASECHK.TRANS64 P0, [R0+URZ+0xc8], R3 ;  /* 0x0000c803000085a7 */ /* 0x000ee400080010ff */
[----:B---3--:R-:W-:Y:S05]  /*8b20*/  @!P0 BRA `(.L_x_160) ;  /* 0xfffffffc00f08947 */ /* 0x008fea000383ffff */
[----:B------:R-:W-:Y:S05]  /*8b30*/  BRA `(.L_x_66) ;  /* 0xffffffb800407947 */ /* 0x000fea000383ffff */
.L_x_70:
[----:B------:R-:W-:Y:S07]  /*8b40*/  MOV R3, UR22 ;  /* 0x0000001600037c02 */ /* 0x000fee0008000f00 */
.L_x_161:
[----:B-1----:R1:W2:Y:S02]  /*8b50*/  SYNCS.PHASECHK.TRANS64.TRYWAIT P0, [R3+URZ+0xa0], R12 ;  /* 0x0000a00c030075a7 */ /* 0x0022a400080011ff */
[----:B--2---:R-:W-:Y:S05]  /*8b60*/  @!P0 NANOSLEEP.SYNCS 0x989680 ;  /* 0x009896800000895d */ /* 0x004fea0003900000 */
[----:B------:R-:W2:Y:S02]  /*8b70*/  @!P0 SYNCS.PHASECHK.TRANS64 P0, [R3+URZ+0xa0], R12 ;  /* 0x0000a00c030085a7 */ /* 0x000ea400080010ff */
[----:B--2---:R-:W-:Y:S05]  /*8b80*/  @!P0 BRA `(.L_x_161) ;  /* 0xfffffffc00f08947 */ /* 0x004fea000383ffff */
[----:B------:R-:W-:Y:S05]  /*8b90*/  BRA `(.L_x_162) ;  /* 0xffffffb800f87947 */ /* 0x000fea000383ffff */
.L_x_71:
[----:B-1----:R-:W-:Y:S07]  /*8ba0*/  MOV R3, UR22 ;  /* 0x0000001600037c02 */ /* 0x002fee0008000f00 */
.L_x_163:
[----:B-1----:R1:W2:Y:S02]  /*8bb0*/  SYNCS.PHASECHK.TRANS64.TRYWAIT P0, [R3+URZ+0xa8], R12 ;  /* 0x0000a80c030075a7 */ /* 0x0022a400080011ff */
[----:B--2---:R-:W-:Y:S05]  /*8bc0*/  @!P0 NANOSLEEP.SYNCS 0x989680 ;  /* 0x009896800000895d */ /* 0x004fea0003900000 */
[----:B------:R-:W2:Y:S02]  /*8bd0*/  @!P0 SYNCS.PHASECHK.TRANS64 P0, [R3+URZ+0xa8], R12 ;  /* 0x0000a80c030085a7 */ /* 0x000ea400080010ff */
[----:B--2---:R-:W-:Y:S05]  /*8be0*/  @!P0 BRA `(.L_x_163) ;  /* 0xfffffffc00f08947 */ /* 0x004fea000383ffff */
[----:B------:R-:W-:Y:S05]  /*8bf0*/  BRA `(.L_x_164) ;  /* 0xffffffbc00307947 */ /* 0x000fea000383ffff */
.L_x_72:
[----:B-1----:R-:W-:Y:S07]  /*8c00*/  MOV R3, UR22 ;  /* 0x0000001600037c02 */ /* 0x002fee0008000f00 */
.L_x_165:
[----:B-1----:R1:W2:Y:S02]  /*8c10*/  SYNCS.PHASECHK.TRANS64.TRYWAIT P0, [R3+URZ+0xb0], R12 ;  /* 0x0000b00c030075a7 */ /* 0x0022a400080011ff */
[----:B--2---:R-:W-:Y:S05]  /*8c20*/  @!P0 NANOSLEEP.SYNCS 0x989680 ;  /* 0x009896800000895d */ /* 0x004fea0003900000 */
[----:B------:R-:W2:Y:S02]  /*8c30*/  @!P0 SYNCS.PHASECHK.TRANS64 P0, [R3+URZ+0xb0], R12 ;  /* 0x0000b00c030085a7 */ /* 0x000ea400080010ff */
[----:B--2---:R-:W-:Y:S05]  /*8c40*/  @!P0 BRA `(.L_x_165) ;  /* 0xfffffffc00f08947 */ /* 0x004fea000383ffff */
[----:B------:R-:W-:Y:S05]  /*8c50*/  BRA `(.L_x_166) ;  /* 0xffffffbc00787947 */ /* 0x000fea000383ffff */
.L_x_73:
[----:B------:R-:W-:Y:S07]  /*8c60*/  MOV R3, UR22 ;  /* 0x0000001600037c02 */ /* 0x000fee0008000f00 */
.L_x_167:
[----:B-1----:R1:W2:Y:S02]  /*8c70*/  SYNCS.PHASECHK.TRANS64.TRYWAIT P0, [R3+URZ+0xb8], R12 ;  /* 0x0000b80c030075a7 */ /* 0x0022a400080011ff */
[----:B--2---:R-:W-:Y:S05]  /*8c80*/  @!P0 NANOSLEEP.SYNCS 0x989680 ;  /* 0x009896800000895d */ /* 0x004fea0003900000 */
[----:B------:R-:W2:Y:S02]  /*8c90*/  @!P0 SYNCS.PHASECHK.TRANS64 P0, [R3+URZ+0xb8], R12 ;  /* 0x0000b80c030085a7 */ /* 0x000ea400080010ff */
[----:B--2---:R-:W-:Y:S05]  /*8ca0*/  @!P0 BRA `(.L_x_167) ;  /* 0xfffffffc00f08947 */ /* 0x004fea000383ffff */
[----:B------:R-:W-:Y:S05]  /*8cb0*/  BRA `(.L_x_168) ;  /* 0xffffffc000007947 */ /* 0x000fea000383ffff */
.L_x_75:
[----:B------:R-:W-:-:S07]  /*8cc0*/  MOV R0, UR22 ;  /* 0x0000001600007c02 */ /* 0x000fce0008000f00 */
.L_x_169:
[----:B-1----:R1:W3:Y:S02]  /*8cd0*/  SYNCS.PHASECHK.TRANS64.TRYWAIT P0, [R0+URZ+0xa0], R3 ;  /* 0x0000a003000075a7 */ /* 0x0022e400080011ff */
[----:B---3--:R-:W-:Y:S05]  /*8ce0*/  @!P0 NANOSLEEP.SYNCS 0x989680 ;  /* 0x009896800000895d */ /* 0x008fea0003900000 */
[----:B------:R-:W3:Y:S02]  /*8cf0*/  @!P0 SYNCS.PHASECHK.TRANS64 P0, [R0+URZ+0xa0], R3 ;  /* 0x0000a003000085a7 */ /* 0x000ee400080010ff */
[----:B---3--:R-:W-:Y:S05]  /*8d00*/  @!P0 BRA `(.L_x_169) ;  /* 0xfffffffc00f08947 */ /* 0x008fea000383ffff */
[----:B------:R-:W-:Y:S05]  /*8d10*/  BRA `(.L_x_170) ;  /* 0xffffffc000647947 */ /* 0x000fea000383ffff */
.L_x_76:
[----:B-1----:R-:W-:-:S07]  /*8d20*/  MOV R0, UR22 ;  /* 0x0000001600007c02 */ /* 0x002fce0008000f00 */
.L_x_171:
[----:B-1----:R1:W3:Y:S02]  /*8d30*/  SYNCS.PHASECHK.TRANS64.TRYWAIT P0, [R0+URZ+0xa8], R3 ;  /* 0x0000a803000075a7 */ /* 0x0022e400080011ff */
[----:B---3--:R-:W-:Y:S05]  /*8d40*/  @!P0 NANOSLEEP.SYNCS 0x989680 ;  /* 0x009896800000895d */ /* 0x008fea0003900000 */
[----:B------:R-:W3:Y:S02]  /*8d50*/  @!P0 SYNCS.PHASECHK.TRANS64 P0, [R0+URZ+0xa8], R3 ;  /* 0x0000a803000085a7 */ /* 0x000ee400080010ff */
[----:B---3--:R-:W-:Y:S05]  /*8d60*/  @!P0 BRA `(.L_x_171) ;  /* 0xfffffffc00f08947 */ /* 0x008fea000383ffff */
[----:B------:R-:W-:Y:S05]  /*8d70*/  BRA `(.L_x_172) ;  /* 0xffffffc000547947 */ /* 0x000fea000383ffff */
.L_x_77:
[----:B-1----:R-:W-:-:S07]  /*8d80*/  MOV R0, UR22 ;  /* 0x0000001600007c02 */ /* 0x002fce0008000f00 */
.L_x_173:
[----:B-1----:R1:W3:Y:S02]  /*8d90*/  SYNCS.PHASECHK.TRANS64.TRYWAIT P0, [R0+URZ+0xb0], R3 ;  /* 0x0000b003000075a7 */ /* 0x0022e400080011ff */
[----:B---3--:R-:W-:Y:S05]  /*8da0*/  @!P0 NANOSLEEP.SYNCS 0x989680 ;  /* 0x009896800000895d */ /* 0x008fea0003900000 */
[----:B------:R-:W3:Y:S02]  /*8db0*/  @!P0 SYNCS.PHASECHK.TRANS64 P0, [R0+URZ+0xb0], R3 ;  /* 0x0000b003000085a7 */ /* 0x000ee400080010ff */
[----:B---3--:R-:W-:Y:S05]  /*8dc0*/  @!P0 BRA `(.L_x_173) ;  /* 0xfffffffc00f08947 */ /* 0x008fea000383ffff */
[----:B------:R-:W-:Y:S05]  /*8dd0*/  BRA `(.L_x_174) ;  /* 0xffffffc000447947 */ /* 0x000fea000383ffff */
.L_x_79:
[----:B------:R-:W-:Y:S07]  /*8de0*/  MOV R0, UR50 ;  /* 0x0000003200007c02 */ /* 0x000fee0008000f00 */
.L_x_175:
[----:B-1----:R1:W2:Y:S02]  /*8df0*/  SYNCS.PHASECHK.TRANS64.TRYWAIT P0, [R0+URZ+0xd0], R3 ;  /* 0x0000d003000075a7 */ /* 0x0022a400080011ff */
[----:B--2---:R-:W-:Y:S05]  /*8e00*/  @!P0 NANOSLEEP.SYNCS 0x989680 ;  /* 0x009896800000895d */ /* 0x004fea0003900000 */
[----:B------:R-:W2:Y:S02]  /*8e10*/  @!P0 SYNCS.PHASECHK.TRANS64 P0, [R0+URZ+0xd0], R3 ;  /* 0x0000d003000085a7 */ /* 0x000ea400080010ff */
[----:B--2---:R-:W-:Y:S05]  /*8e20*/  @!P0 BRA `(.L_x_175) ;  /* 0xfffffffc00f08947 */ /* 0x004fea000383ffff */
[----:B------:R-:W-:Y:S05]  /*8e30*/  BRA `(.L_x_176) ;  /* 0xffffffc400207947 */ /* 0x000fea000383ffff */
.L_x_90:
[----:B-1----:R-:W-:Y:S04]  /*8e40*/  MOV R2, UR50 ;  /* 0x0000003200027c02 */ /* 0x002fe80008000f00 */
[----:B------:R1:W3:Y:S03]  /*8e50*/  SYNCS.PHASECHK.TRANS64.TRYWAIT P1, [R2+URZ+0x80], R3 ;  /* 0x00008003020075a7 */ /* 0x0002e600080211ff */
[----:B---3--:R-:W-:Y:S05]  /*8e60*/  @!P1 NANOSLEEP.SYNCS 0x989680 ;  /* 0x009896800000995d */ /* 0x008fea0003900000 */
[----:B------:R-:W3:Y:S02]  /*8e70*/  @!P1 SYNCS.PHASECHK.TRANS64 P1, [R2+URZ+0x80], R3 ;  /* 0x00008003020095a7 */ /* 0x000ee400080210ff */
[----:B---3--:R-:W-:Y:S05]  /*8e80*/  @!P1 BRA `(.L_x_90) ;  /* 0xfffffffc00ec9947 */ /* 0x008fea000383ffff */
[----:B------:R-:W-:Y:S05]  /*8e90*/  BRA `(.L_x_89) ;  /* 0xffffffd000487947 */ /* 0x000fea000383ffff */
.L_x_92:
[----:B-1----:R1:W4:Y:S02]  /*8ea0*/  SYNCS.PHASECHK.TRANS64.TRYWAIT P0, [R83+URZ+0xe0], R0 ;  /* 0x0000e000530075a7 */ /* 0x00232400080011ff */
[----:B----4-:R-:W-:Y:S05]  /*8eb0*/  @!P0 NANOSLEEP.SYNCS 0x989680 ;  /* 0x009896800000895d */ /* 0x010fea0003900000 */
[----:B------:R-:W4:Y:S02]  /*8ec0*/  @!P0 SYNCS.PHASECHK.TRANS64 P0, [R83+URZ+0xe0], R0 ;  /* 0x0000e000530085a7 */ /* 0x000f2400080010ff */
[----:B----4-:R-:W-:Y:S05]  /*8ed0*/  @!P0 BRA `(.L_x_92) ;  /* 0xfffffffc00f08947 */ /* 0x010fea000383ffff */
[----:B------:R-:W-:Y:S05]  /*8ee0*/  BRA `(.L_x_91) ;  /* 0xffffffd0006c7947 */ /* 0x000fea000383ffff */
.L_x_101:
[----:B--2---:R2:W4:Y:S02]  /*8ef0*/  SYNCS.PHASECHK.TRANS64.TRYWAIT P0, [R4+URZ+0x80], R3 ;  /* 0x00008003040075a7 */ /* 0x00452400080011ff */
[----:B----4-:R-:W-:Y:S05]  /*8f00*/  @!P0 NANOSLEEP.SYNCS 0x989680 ;  /* 0x009896800000895d */ /* 0x010fea0003900000 */
[----:B------:R-:W4:Y:S02]  /*8f10*/  @!P0 SYNCS.PHASECHK.TRANS64 P0, [R4+URZ+0x80], R3 ;  /* 0x00008003040085a7 */ /* 0x000f2400080010ff */
[----:B----4-:R-:W-:Y:S05]  /*8f20*/  @!P0 BRA `(.L_x_101) ;  /* 0xfffffffc00f08947 */ /* 0x010fea000383ffff */
[----:B------:R-:W-:Y:S05]  /*8f30*/  BRA `(.L_x_100) ;  /* 0xffffffd800607947 */ /* 0x000fea000383ffff */
.L_x_109:
[----:B-1----:R1:W4:Y:S02]  /*8f40*/  SYNCS.PHASECHK.TRANS64.TRYWAIT P0, [R16+URZ+0x80], R3 ;  /* 0x00008003100075a7 */ /* 0x00232400080011ff */
[----:B----4-:R-:W-:Y:S05]  /*8f50*/  @!P0 NANOSLEEP.SYNCS 0x989680 ;  /* 0x009896800000895d */ /* 0x010fea0003900000 */
[----:B------:R-:W4:Y:S02]  /*8f60*/  @!P0 SYNCS.PHASECHK.TRANS64 P0, [R16+URZ+0x80], R3 ;  /* 0x00008003100085a7 */ /* 0x000f2400080010ff */
[----:B----4-:R-:W-:Y:S05]  /*8f70*/  @!P0 BRA `(.L_x_109) ;  /* 0xfffffffc00f08947 */ /* 0x010fea000383ffff */
[----:B------:R-:W-:Y:S05]  /*8f80*/  BRA `(.L_x_108) ;  /* 0xffffffe000707947 */ /* 0x000fea000383ffff */
.L_x_117:
[----:B--2---:R2:W4:Y:S02]  /*8f90*/  SYNCS.PHASECHK.TRANS64.TRYWAIT P0, [R17+URZ+0x80], R0 ;  /* 0x00008000110075a7 */ /* 0x00452400080011ff */
[----:B----4-:R-:W-:Y:S05]  /*8fa0*/  @!P0 NANOSLEEP.SYNCS 0x989680 ;  /* 0x009896800000895d */ /* 0x010fea0003900000 */
[----:B------:R-:W4:Y:S02]  /*8fb0*/  @!P0 SYNCS.PHASECHK.TRANS64 P0, [R17+URZ+0x80], R0 ;  /* 0x00008000110085a7 */ /* 0x000f2400080010ff */
[----:B----4-:R-:W-:Y:S05]  /*8fc0*/  @!P0 BRA `(.L_x_117) ;  /* 0xfffffffc00f08947 */ /* 0x010fea000383ffff */
[----:B------:R-:W-:Y:S05]  /*8fd0*/  BRA `(.L_x_116) ;  /* 0xffffffe8007c7947 */ /* 0x000fea000383ffff */
        .weak           $__internal_0_$__cuda_sm10x_tcgen05_guardrail_trap_col_being_dealloced_not_returned_by_alloc
        .type           $__internal_0_$__cuda_sm10x_tcgen05_guardrail_trap_col_being_dealloced_not_returned_by_alloc,@function
        .size           $__internal_0_$__cuda_sm10x_tcgen05_guardrail_trap_col_being_dealloced_not_returned_by_alloc,($__internal_1_$__cuda_sm10x_tcgen05_guardrail_trap_phase_invalid_during_alloc - $__internal_0_$__cuda_sm10x_tcgen05_guardrail_trap_col_being_dealloced_not_returned_by_alloc)
$__internal_0_$__cuda_sm10x_tcgen05_guardrail_trap_col_being_dealloced_not_returned_by_alloc:
[----:B------:R-:W-:Y:S05]  /*8fe0*/  BPT.TRAP 0x1 ;  /* 0x000000040000795c */ /* 0x000fea0000300000 */
[----:B------:R-:W-:-:S04]  /*8ff0*/  HFMA2 R3, -RZ, RZ, 0, 0 ;  /* 0x00000000ff037431 */ /* 0x000fc800000001ff */
[----:B------:R-:W-:Y:S05]  /*9000*/  RET.REL.NODEC R2 `(_ZN7cutlass13device_kernelINS_4conv6kernel13ConvUniversalINS1_16ConvProblemShapeILNS1_8OperatorE1ELi2EEENS1_10collective14CollectiveConvINS1_47MainloopSm100TmaUmmaWarpSpecializedImplicitGemmILS5_1ELi8ELi2ELi1ELi2EN4cute5tupleIJNSA_1CILi1EEESD_SD_EEEEENSB_IJNSC_ILi64EEENSC_ILi128EEENSB_IJSG_EEEEEENS_6half_tESK_NSA_8TiledMMAINSA_8MMA_AtomIJNSA_20SM100_MMA_F16BF16_SSISK_SK_fLi64ELi128ELNSA_4UMMA5MajorE0ELSP_1ELNSO_7ScaleInE0ELSQ_0EEEEEENSA_6LayoutISE_NSB_IJNSC_ILi0EEESU_SU_EEEEENSB_IJNSA_10UnderscoreESX_SX_EEEEENS7_6detail27Sm100ImplicitGemmTileTraitsINSA_20SM90_TMA_LOAD_IM2COLENSA_14ComposedLayoutINSA_7SwizzleILi3ELi4ELi3EEENSA_18smem_ptr_flag_bitsILi16EEENST_INSB_IJNSC_ILi8EEESG_EEENSB_IJSG_SD_EEEEEEEvEENS11_INSA_13SM90_TMA_LOADENS13_IS15_S17_NST_INSB_IJSG_S18_EEENSB_IJSD_SG_EEEEEEEvEEEENS_8epilogue10collective18CollectiveEpilogueINS1L_23Sm100TmaWarpSpecializedILi4ELi2ELi16ELb1ELb0EEEJSJ_NSB_IJNST_ISG_SD_EENST_INSC_ILi32EEESD_EEEEESK_NSB_IJNSB_IJlllEEESD_SU_EEESK_S1V_NS1L_6fusion15FusionCallbacksIS1P_NS1W_17LinearCombinationISK_fSK_fLNS_15FloatRoundStyleE2EEESJ_S1T_JEEENSA_5SM1004TMEM4LOAD26SM100_TMEM_LOAD_16dp256b4xES12_NS13_INS14_ILi2ELi4ELi3EEES17_NST_INSB_IJS18_S1R_EEENSB_IJS1R_SD_EEEEEEENSA_17SM75_U32x4_LDSM_NENSA_21SM90_TMA_STORE_IM2COLES2A_NSA_17SM90_U32x4_STSM_NENSA_39AutoVectorizingCopyWithAssumedAlignmentILi128EEEEEEvvEEEEvNT_6ParamsE) ;  /* 0xffffff6c02fc7950 */ /* 0x000fea0003c3ffff */
        .weak           $__internal_1_$__cuda_sm10x_tcgen05_guardrail_trap_phase_invalid_during_alloc
        .type           $__internal_1_$__cuda_sm10x_tcgen05_guardrail_trap_phase_invalid_during_alloc,@function
        .size           $__internal_1_$__cuda_sm10x_tcgen05_guardrail_trap_phase_invalid_during_alloc,($__internal_2_$__cuda_sm10x_tcgen05_guardrail_trap_unallocated_columns_being_dealloced - $__internal_1_$__cuda_sm10x_tcgen05_guardrail_trap_phase_invalid_during_alloc)
$__internal_1_$__cuda_sm10x_tcgen05_guardrail_trap_phase_invalid_during_alloc:
[----:B------:R-:W-:Y:S05]  /*9010*/  BPT.TRAP 0x1 ;  /* 0x000000040000795c */ /* 0x000fea0000300000 */
[----:B------:R-:W-:-:S04]  /*9020*/  MOV R3, 0x0 ;  /* 0x0000000000037802 */ /* 0x000fc80000000f00 */
[----:B------:R-:W-:Y:S05]  /*9030*/  RET.REL.NODEC R2 `(_ZN7cutlass13device_kernelINS_4conv6kernel13ConvUniversalINS1_16ConvProblemShapeILNS1_8OperatorE1ELi2EEENS1_10collective14CollectiveConvINS1_47MainloopSm100TmaUmmaWarpSpecializedImplicitGemmILS5_1ELi8ELi2ELi1ELi2EN4cute5tupleIJNSA_1CILi1EEESD_SD_EEEEENSB_IJNSC_ILi64EEENSC_ILi128EEENSB_IJSG_EEEEEENS_6half_tESK_NSA_8TiledMMAINSA_8MMA_AtomIJNSA_20SM100_MMA_F16BF16_SSISK_SK_fLi64ELi128ELNSA_4UMMA5MajorE0ELSP_1ELNSO_7ScaleInE0ELSQ_0EEEEEENSA_6LayoutISE_NSB_IJNSC_ILi0EEESU_SU_EEEEENSB_IJNSA_10UnderscoreESX_SX_EEEEENS7_6detail27Sm100ImplicitGemmTileTraitsINSA_20SM90_TMA_LOAD_IM2COLENSA_14ComposedLayoutINSA_7SwizzleILi3ELi4ELi3EEENSA_18smem_ptr_flag_bitsILi16EEENST_INSB_IJNSC_ILi8EEESG_EEENSB_IJSG_SD_EEEEEEEvEENS11_INSA_13SM90_TMA_LOADENS13_IS15_S17_NST_INSB_IJSG_S18_EEENSB_IJSD_SG_EEEEEEEvEEEENS_8epilogue10collective18CollectiveEpilogueINS1L_23Sm100TmaWarpSpecializedILi4ELi2ELi16ELb1ELb0EEEJSJ_NSB_IJNST_ISG_SD_EENST_INSC_ILi32EEESD_EEEEESK_NSB_IJNSB_IJlllEEESD_SU_EEESK_S1V_NS1L_6fusion15FusionCallbacksIS1P_NS1W_17LinearCombinationISK_fSK_fLNS_15FloatRoundStyleE2EEESJ_S1T_JEEENSA_5SM1004TMEM4LOAD26SM100_TMEM_LOAD_16dp256b4xES12_NS13_INS14_ILi2ELi4ELi3EEES17_NST_INSB_IJS18_S1R_EEENSB_IJS1R_SD_EEEEEEENSA_17SM75_U32x4_LDSM_NENSA_21SM90_TMA_STORE_IM2COLES2A_NSA_17SM90_U32x4_STSM_NENSA_39AutoVectorizingCopyWithAssumedAlignmentILi128EEEEEEvvEEEEvNT_6ParamsE) ;  /* 0xffffff6c02f07950 */ /* 0x000fea0003c3ffff */
        .weak           $__internal_2_$__cuda_sm10x_tcgen05_guardrail_trap_unallocated_columns_being_dealloced
        .type           $__internal_2_$__cuda_sm10x_tcgen05_guardrail_trap_unallocated_columns_being_dealloced,@function
        .size           $__internal_2_$__cuda_sm10x_tcgen05_guardrail_trap_unallocated_columns_being_dealloced,(.L_x_178 - $__internal_2_$__cuda_sm10x_tcgen05_guardrail_trap_unallocated_columns_being_dealloced)
$__internal_2_$__cuda_sm10x_tcgen05_guardrail_trap_unallocated_columns_being_dealloced:
[----:B------:R-:W-:Y:S05]  /*9040*/  BPT.TRAP 0x1 ;  /* 0x000000040000795c */ /* 0x000fea0000300000 */
[----:B------:R-:W-:-:S04]  /*9050*/  HFMA2 R3, -RZ, RZ, 0, 0 ;  /* 0x00000000ff037431 */ /* 0x000fc800000001ff */
[----:B------:R-:W-:Y:S05]  /*9060*/  RET.REL.NODEC R2 `(_ZN7cutlass13device_kernelINS_4conv6kernel13ConvUniversalINS1_16ConvProblemShapeILNS1_8OperatorE1ELi2EEENS1_10collective14CollectiveConvINS1_47MainloopSm100TmaUmmaWarpSpecializedImplicitGemmILS5_1ELi8ELi2ELi1ELi2EN4cute5tupleIJNSA_1CILi1EEESD_SD_EEEEENSB_IJNSC_ILi64EEENSC_ILi128EEENSB_IJSG_EEEEEENS_6half_tESK_NSA_8TiledMMAINSA_8MMA_AtomIJNSA_20SM100_MMA_F16BF16_SSISK_SK_fLi64ELi128ELNSA_4UMMA5MajorE0ELSP_1ELNSO_7ScaleInE0ELSQ_0EEEEEENSA_6LayoutISE_NSB_IJNSC_ILi0EEESU_SU_EEEEENSB_IJNSA_10UnderscoreESX_SX_EEEEENS7_6detail27Sm100ImplicitGemmTileTraitsINSA_20SM90_TMA_LOAD_IM2COLENSA_14ComposedLayoutINSA_7SwizzleILi3ELi4ELi3EEENSA_18smem_ptr_flag_bitsILi16EEENST_INSB_IJNSC_ILi8EEESG_EEENSB_IJSG_SD_EEEEEEEvEENS11_INSA_13SM90_TMA_LOADENS13_IS15_S17_NST_INSB_IJSG_S18_EEENSB_IJSD_SG_EEEEEEEvEEEENS_8epilogue10collective18CollectiveEpilogueINS1L_23Sm100TmaWarpSpecializedILi4ELi2ELi16ELb1ELb0EEEJSJ_NSB_IJNST_ISG_SD_EENST_INSC_ILi32EEESD_EEEEESK_NSB_IJNSB_IJlllEEESD_SU_EEESK_S1V_NS1L_6fusion15FusionCallbacksIS1P_NS1W_17LinearCombinationISK_fSK_fLNS_15FloatRoundStyleE2EEESJ_S1T_JEEENSA_5SM1004TMEM4LOAD26SM100_TMEM_LOAD_16dp256b4xES12_NS13_INS14_ILi2ELi4ELi3EEES17_NST_INSB_IJS18_S1R_EEENSB_IJS1R_SD_EEEEEEENSA_17SM75_U32x4_LDSM_NENSA_21SM90_TMA_STORE_IM2COLES2A_NSA_17SM90_U32x4_STSM_NENSA_39AutoVectorizingCopyWithAssumedAlignmentILi128EEEEEEvvEEEEvNT_6ParamsE) ;  /* 0xffffff6c02e47950 */ /* 0x000fea0003c3ffff */
.L_x_177:
[----:B------:R-:W-:-:S00]  /*9070*/  BRA `(.L_x_177) ;  /* 0xfffffffc00fc7947 */ /* 0x000fc0000383ffff */
[----:B------:R-:W-:-:S00]  /*9080*/  NOP ;  /* 0x0000000000007918 */ /* 0x000fc00000000000 */
[----:B------:R-:W-:-:S00]  /*9090*/  NOP ;  /* 0x0000000000007918 */ /* 0x000fc00000000000 */
[----:B------:R-:W-:-:S00]  /*90a0*/  NOP ;  /* 0x0000000000007918 */ /* 0x000fc00000000000 */
[----:B------:R-:W-:-:S00]  /*90b0*/  NOP ;  /* 0x0000000000007918 */ /* 0x000fc00000000000 */
[----:B------:R-:W-:-:S00]  /*90c0*/  NOP ;  /* 0x0000000000007918 */ /* 0x000fc00000000000 */
[----:B------:R-:W-:-:S00]  /*90d0*/  NOP ;  /* 0x0000000000007918 */ /* 0x000fc00000000000 */
[----:B------:R-:W-:-:S00]  /*90e0*/  NOP ;  /* 0x0000000000007918 */ /* 0x000fc00000000000 */
[----:B------:R-:W-:-:S00]  /*90f0*/  NOP ;  /* 0x0000000000007918 */ /* 0x000fc00000000000 */
.L_x_178:


//--------------------- .nv.global.init           --------------------------
	.section	.nv.global.init,"aw",@progbits
.nv.global.init:
	.type		$str$29,@object
	.size		$str$29,($str$30 - $str$29)
$str$29:
        /*0000*/ 	.byte	0x28, 0x61, 0x64, 0x64, 0x72, 0x65, 0x73, 0x73, 0x20, 0x26, 0x20, 0x6d, 0x61, 0x73, 0x6b, 0x29
        /*0010*/ 	.byte	0x20, 0x3d, 0x3d, 0x20, 0x30, 0x00
	.type		$str$30,@object
	.size		$str$30,($str$28 - $str$30)
$str$30:
        /*0016*/ 	.byte	0x2f, 0x74, 0x6d, 0x70, 0x2f, 0x63, 0x75, 0x74, 0x6c, 0x61, 0x73, 0x73, 0x5f, 0x73, 0x77, 0x65
        /*0026*/ 	.byte	0x65, 0x70, 0x5f, 0x73, 0x72, 0x63, 0x2f, 0x69, 0x6e, 0x63, 0x6c, 0x75, 0x64, 0x65, 0x2f, 0x63
        /*0036*/ 	.byte	0x75, 0x74, 0x65, 0x2f, 0x70, 0x6f, 0x69, 0x6e, 0x74, 0x65, 0x72, 0x5f, 0x66, 0x6c, 0x61, 0x67
        /*0046*/ 	.byte	0x67, 0x65, 0x64, 0x2e, 0x68, 0x70, 0x70, 0x00
	.type		$str$28,@object
	.size		$str$28,($str$27 - $str$28)
$str$28:
        /*004e*/ 	.byte	0x2f, 0x74, 0x6d, 0x70, 0x2f, 0x63, 0x75, 0x74, 0x6c, 0x61, 0x73, 0x73, 0x5f, 0x73, 0x77, 0x65
        /*005e*/ 	.byte	0x65, 0x70, 0x5f, 0x73, 0x72, 0x63, 0x2f, 0x69, 0x6e, 0x63, 0x6c, 0x75, 0x64, 0x65, 0x2f, 0x63
        /*006e*/ 	.byte	0x75, 0x74, 0x65, 0x2f, 0x61, 0x74, 0x6f, 0x6d, 0x2f, 0x63, 0x6f, 0x70, 0x79, 0x5f, 0x74, 0x72
        /*007e*/ 	.byte	0x61, 0x69, 0x74, 0x73, 0x5f, 0x73, 0x6d, 0x31, 0x30, 0x30, 0x2e, 0x68, 0x70, 0x70, 0x00
	.type		$str$27,@object
	.size		$str$27,(__unnamed_1 - $str$27)
$str$27:
        /*008d*/ 	.byte	0x28, 0x28, 0x75, 0x69, 0x6e, 0x74, 0x33, 0x32, 0x5f, 0x74, 0x28, 0x74, 0x68, 0x72, 0x65, 0x61
        /*009d*/ 	.byte	0x64, 0x49, 0x64, 0x78, 0x2e, 0x78, 0x29, 0x20, 0x2f, 0x20, 0x33, 0x32, 0x29, 0x20, 0x25, 0x20
        /*00ad*/ 	.byte	0x34, 0x29, 0x20, 0x3d, 0x3d, 0x20, 0x28, 0x28, 0x28, 0x74, 0x6d, 0x65, 0x6d, 0x5f, 0x61, 0x64
        /*00bd*/ 	.byte	0x64, 0x72, 0x20, 0x3e, 0x3e, 0x20, 0x31, 0x36, 0x29, 0x20, 0x2f, 0x20, 0x33, 0x32, 0x29, 0x20
        /*00cd*/ 	.byte	0x25, 0x20, 0x34, 0x29, 0x00
	.type		__unnamed_1,@object
	.size		__unnamed_1,(__unnamed_2 - __unnamed_1)
__unnamed_1:
        /*00d2*/ 	.byte	0x61, 0x75, 0x74, 0x6f, 0x20, 0x63, 0x75, 0x74, 0x65, 0x3a, 0x3a, 0x61, 0x73, 0x5f, 0x70, 0x6f
        /* <DEDUP_REMOVED lines=24> */
        /*0262*/ 	.byte	0x3e, 0x3e, 0x3e, 0x5d, 0x00
	.type		__unnamed_2,@object
	.size		__unnamed_2,(.L_2 - __unnamed_2)
__unnamed_2:
        /* <DEDUP_REMOVED lines=46> */
.L_2:


//--------------------- .nv.shared._ZN7cutlass13device_kernelINS_4conv6kernel13ConvUniversalINS1_16ConvProblemShapeILNS1_8OperatorE1ELi2EEENS1_10collective14CollectiveConvINS1_47MainloopSm100TmaUmmaWarpSpecializedImplicitGemmILS5_1ELi8ELi2ELi1ELi2EN4cute5tupleIJNSA_1CILi1EEESD_SD_EEEEENSB_IJNSC_ILi64EEENSC_ILi128EEENSB_IJSG_EEEEEENS_6half_tESK_NSA_8TiledMMAINSA_8MMA_AtomIJNSA_20SM100_MMA_F16BF16_SSISK_SK_fLi64ELi128ELNSA_4UMMA5MajorE0ELSP_1ELNSO_7ScaleInE0ELSQ_0EEEEEENSA_6LayoutISE_NSB_IJNSC_ILi0EEESU_SU_EEEEENSB_IJNSA_10UnderscoreESX_SX_EEEEENS7_6detail27Sm100ImplicitGemmTileTraitsINSA_20SM90_TMA_LOAD_IM2COLENSA_14ComposedLayoutINSA_7SwizzleILi3ELi4ELi3EEENSA_18smem_ptr_flag_bitsILi16EEENST_INSB_IJNSC_ILi8EEESG_EEENSB_IJSG_SD_EEEEEEEvEENS11_INSA_13SM90_TMA_LOADENS13_IS15_S17_NST_INSB_IJSG_S18_EEENSB_IJSD_SG_EEEEEEEvEEEENS_8epilogue10collective18CollectiveEpilogueINS1L_23Sm100TmaWarpSpecializedILi4ELi2ELi16ELb1ELb0EEEJSJ_NSB_IJNST_ISG_SD_EENST_INSC_ILi32EEESD_EEEEESK_NSB_IJNSB_IJlllEEESD_SU_EEESK_S1V_NS1L_6fusion15FusionCallbacksIS1P_NS1W_17LinearCombinationISK_fSK_fLNS_15FloatRoundStyleE2EEESJ_S1T_JEEENSA_5SM1004TMEM4LOAD26SM100_TMEM_LOAD_16dp256b4xES12_NS13_INS14_ILi2ELi4ELi3EEES17_NST_INSB_IJS18_S1R_EEENSB_IJS1R_SD_EEEEEEENSA_17SM75_U32x4_LDSM_NENSA_21SM90_TMA_STORE_IM2COLES2A_NSA_17SM90_U32x4_STSM_NENSA_39AutoVectorizingCopyWithAssumedAlignmentILi128EEEEEEvvEEEEvNT_6ParamsE --------------------------
	.section	.nv.shared._ZN7cutlass13device_kernelINS_4conv6kernel13ConvUniversalINS1_16ConvProblemShapeILNS1_8OperatorE1ELi2EEENS1_10collective14CollectiveConvINS1_47MainloopSm100TmaUmmaWarpSpecializedImplicitGemmILS5_1ELi8ELi2ELi1ELi2EN4cute5tupleIJNSA_1CILi1EEESD_SD_EEEEENSB_IJNSC_ILi64EEENSC_ILi128EEENSB_IJSG_EEEEEENS_6half_tESK_NSA_8TiledMMAINSA_8MMA_AtomIJNSA_20SM100_MMA_F16BF16_SSISK_SK_fLi64ELi128ELNSA_4UMMA5MajorE0ELSP_1ELNSO_7ScaleInE0ELSQ_0EEEEEENSA_6LayoutISE_NSB_IJNSC_ILi0EEESU_SU_EEEEENSB_IJNSA_10UnderscoreESX_SX_EEEEENS7_6detail27Sm100ImplicitGemmTileTraitsINSA_20SM90_TMA_LOAD_IM2COLENSA_14ComposedLayoutINSA_7SwizzleILi3ELi4ELi3EEENSA_18smem_ptr_flag_bitsILi16EEENST_INSB_IJNSC_ILi8EEESG_EEENSB_IJSG_SD_EEEEEEEvEENS11_INSA_13SM90_TMA_LOADENS13_IS15_S17_NST_INSB_IJSG_S18_EEENSB_IJSD_SG_EEEEEEEvEEEENS_8epilogue10collective18CollectiveEpilogueINS1L_23Sm100TmaWarpSpecializedILi4ELi2ELi16ELb1ELb0EEEJSJ_NSB_IJNST_ISG_SD_EENST_INSC_ILi32EEESD_EEEEESK_NSB_IJNSB_IJlllEEESD_SU_EEESK_S1V_NS1L_6fusion15FusionCallbacksIS1P_NS1W_17LinearCombinationISK_fSK_fLNS_15FloatRoundStyleE2EEESJ_S1T_JEEENSA_5SM1004TMEM4LOAD26SM100_TMEM_LOAD_16dp256b4xES12_NS13_INS14_ILi2ELi4ELi3EEES17_NST_INSB_IJS18_S1R_EEENSB_IJS1R_SD_EEEEEEENSA_17SM75_U32x4_LDSM_NENSA_21SM90_TMA_STORE_IM2COLES2A_NSA_17SM90_U32x4_STSM_NENSA_39AutoVectorizingCopyWithAssumedAlignmentILi128EEEEEEvvEEEEvNT_6ParamsE,"aw",@nobits
	.sectionflags	@""
	.align	16
	.zero		1024


//--------------------- .nv.shared.reserved.0     --------------------------
	.section	.nv.shared.reserved.0,"aw",@nobits
	.weak		__nv_reservedSMEM_offset_0_alias
	.size		__nv_reservedSMEM_offset_0_alias, 0, 64
	.other		__nv_reservedSMEM_offset_0_alias,@"STO_CUDA_RESERVED_SHARED STV_DEFAULT"
__nv_reservedSMEM_offset_0_alias:
	.zero		0
.nv.shared.reserved.0:
	.zero		64
	.weak		__nv_reservedSMEM_tcgen05_partition
	.type		__nv_reservedSMEM_tcgen05_partition,@object
	.size		__nv_reservedSMEM_tcgen05_partition,(.L_0 - __nv_reservedSMEM_tcgen05_partition)
__nv_reservedSMEM_tcgen05_partition:
	.zero		32
.L_0:


//--------------------- .nv.global                --------------------------
	.section	.nv.global,"aw",@nobits
.nv.global:
	.type		_ZN39_INTERNAL_1a459eba_4_k_cu_d74b6655_41694cute1_E,@object
	.size		_ZN39_INTERNAL_1a459eba_4_k_cu_d74b6655_41694cute1_E,(_ZN39_INTERNAL_1a459eba_4_k_cu_d74b6655_41694cuda3std3__45__cpo6cbeginE - _ZN39_INTERNAL_1a459eba_4_k_cu_d74b6655_41694cute1_E)
_ZN39_INTERNAL_1a459eba_4_k_cu_d74b6655_41694cute1_E:
	.zero		1
	.type		_ZN39_INTERNAL_1a459eba_4_k_cu_d74b6655_41694cuda3std3__45__cpo6cbeginE,@object
	.size		_ZN39_INTERNAL_1a459eba_4_k_cu_d74b6655_41694cuda3std3__45__cpo6cbeginE,(_ZN39_INTERNAL_1a459eba_4_k_cu_d74b6655_41694cuda3std3__48in_placeE - _ZN39_INTERNAL_1a459eba_4_k_cu_d74b6655_41694cuda3std3__45__cpo6cbeginE)
_ZN39_INTERNAL_1a459eba_4_k_cu_d74b6655_41694cuda3std3__45__cpo6cbeginE:
	.zero		1
	.type		_ZN39_INTERNAL_1a459eba_4_k_cu_d74b6655_41694cuda3std3__48in_placeE,@object
	.size		_ZN39_INTERNAL_1a459eba_4_k_cu_d74b6655_41694cuda3std3__48in_placeE,(_ZN39_INTERNAL_1a459eba_4_k_cu_d74b6655_41694cuda3std6ranges3__45__cpo9iter_moveE - _ZN39_INTERNAL_1a459eba_4_k_cu_d74b6655_41694cuda3std3__48in_placeE)
_ZN39_INTERNAL_1a459eba_4_k_cu_d74b6655_41694cuda3std3__48in_placeE:
	.zero		1
	.type		_ZN39_INTERNAL_1a459eba_4_k_cu_d74b6655_41694cuda3std6ranges3__45__cpo9iter_moveE,@object
	.size		_ZN39_INTERNAL_1a459eba_4_k_cu_d74b6655_41694cuda3std6ranges3__45__cpo9iter_moveE,(_ZN39_INTERNAL_1a459eba_4_k_cu_d74b6655_41694cuda3std3__45__cpo5beginE - _ZN39_INTERNAL_1a459eba_4_k_cu_d74b6655_41694cuda3std6ranges3__45__cpo9iter_moveE)
_ZN39_INTERNAL_1a459eba_4_k_cu_d74b6655_41694cuda3std6ranges3__45__cpo9iter_moveE:
	.zero		1
	.type		_ZN39_INTERNAL_1a459eba_4_k_cu_d74b6655_41694cuda3std3__45__cpo5beginE,@object
	.size		_ZN39_INTERNAL_1a459eba_4_k_cu_d74b6655_41694cuda3std3__45__cpo5beginE,(_ZN39_INTERNAL_1a459eba_4_k_cu_d74b6655_41694cuda3std3__441_GLOBAL__N__1a459eba_4_k_cu_d74b6655_41696ignoreE - _ZN39_INTERNAL_1a459eba_4_k_cu_d74b6655_41694cuda3std3__45__cpo5beginE)
_ZN39_INTERNAL_1a459eba_4_k_cu_d74b6655_41694cuda3std3__45__cpo5beginE:
	.zero		1
	.type		_ZN39_INTERNAL_1a459eba_4_k_cu_d74b6655_41694cuda3std3__441_GLOBAL__N__1a459eba_4_k_cu_d74b6655_41696ignoreE,@object
	.size		_ZN39_INTERNAL_1a459eba_4_k_cu_d74b6655_41694cuda3std3__441_GLOBAL__N__1a459eba_4_k_cu_d74b6655_41696ignoreE,(_ZN39_INTERNAL_1a459eba_4_k_cu_d74b6655_41694cute7productE - _ZN39_INTERNAL_1a459eba_4_k_cu_d74b6655_41694cuda3std3__441_GLOBAL__N__1a459eba_4_k_cu_d74b6655_41696ignoreE)
_ZN39_INTERNAL_1a459eba_4_k_cu_d74b6655_41694cuda3std3__441_GLOBAL__N__1a459eba_4_k_cu_d74b6655_41696ignoreE:
	.zero		1
	.type		_ZN39_INTERNAL_1a459eba_4_k_cu_d74b6655_41694cute7productE,@object
	.size		_ZN39_INTERNAL_1a459eba_4_k_cu_d74b6655_41694cute7productE,(_ZN39_INTERNAL_1a459eba_4_k_cu_d74b6655_41694cuda3std3__45__cpo3endE - _ZN39_INTERNAL_1a459eba_4_k_cu_d74b6655_41694cute7productE)
_ZN39_INTERNAL_1a459eba_4_k_cu_d74b6655_41694cute7productE:
	.zero		1
	.type		_ZN39_INTERNAL_1a459eba_4_k_cu_d74b6655_41694cuda3std3__45__cpo3endE,@object
	.size		_ZN39_INTERNAL_1a459eba_4_k_cu_d74b6655_41694cuda3std3__45__cpo3endE,(_ZN39_INTERNAL_1a459eba_4_k_cu_d74b6655_41694cuda3std3__419piecewise_constructE - _ZN39_INTERNAL_1a459eba_4_k_cu_d74b6655_41694cuda3std3__45__cpo3endE)
_ZN39_INTERNAL_1a459eba_4_k_cu_d74b6655_41694cuda3std3__45__cpo3endE:
	.zero		1
	.type		_ZN39_INTERNAL_1a459eba_4_k_cu_d74b6655_41694cuda3std3__419piecewise_constructE,@object
	.size		_ZN39_INTERNAL_1a459eba_4_k_cu_d74b6655_41694cuda3std3__419piecewise_constructE,(_ZN39_INTERNAL_1a459eba_4_k_cu_d74b6655_41694cuda3std3__45__cpo4cendE - _ZN39_INTERNAL_1a459eba_4_k_cu_d74b6655_41694cuda3std3__419piecewise_constructE)
_ZN39_INTERNAL_1a459eba_4_k_cu_d74b6655_41694cuda3std3__419piecewise_constructE:
	.zero		1
	.type		_ZN39_INTERNAL_1a459eba_4_k_cu_d74b6655_41694cuda3std3__45__cpo4cendE,@object
	.size		_ZN39_INTERNAL_1a459eba_4_k_cu_d74b6655_41694cuda3std3__45__cpo4cendE,(_ZN39_INTERNAL_1a459eba_4_k_cu_d74b6655_41694cuda3std6ranges3__45__cpo4swapE - _ZN39_INTERNAL_1a459eba_4_k_cu_d74b6655_41694cuda3std3__45__cpo4cendE)
_ZN39_INTERNAL_1a459eba_4_k_cu_d74b6655_41694cuda3std3__45__cpo4cendE:
	.zero		1
	.type		_ZN39_INTERNAL_1a459eba_4_k_cu_d74b6655_41694cuda3std6ranges3__45__cpo4swapE,@object
	.size		_ZN39_INTERNAL_1a459eba_4_k_cu_d74b6655_41694cuda3std6ranges3__45__cpo4swapE,(.L_10 - _ZN39_INTERNAL_1a459eba_4_k_cu_d74b6655_41694cuda3std6ranges3__45__cpo4swapE)
_ZN39_INTERNAL_1a459eba_4_k_cu_d74b6655_41694cuda3std6ranges3__45__cpo4swapE:
	.zero		1
.L_10:


//--------------------- .nv.constant0._ZN7cutlass13device_kernelINS_4conv6kernel13ConvUniversalINS1_16ConvProblemShapeILNS1_8OperatorE1ELi2EEENS1_10collective14CollectiveConvINS1_47MainloopSm100TmaUmmaWarpSpecializedImplicitGemmILS5_1ELi8ELi2ELi1ELi2EN4cute5tupleIJNSA_1CILi1EEESD_SD_EEEEENSB_IJNSC_ILi64EEENSC_ILi128EEENSB_IJSG_EEEEEENS_6half_tESK_NSA_8TiledMMAINSA_8MMA_AtomIJNSA_20SM100_MMA_F16BF16_SSISK_SK_fLi64ELi128ELNSA_4UMMA5MajorE0ELSP_1ELNSO_7ScaleInE0ELSQ_0EEEEEENSA_6LayoutISE_NSB_IJNSC_ILi0EEESU_SU_EEEEENSB_IJNSA_10UnderscoreESX_SX_EEEEENS7_6detail27Sm100ImplicitGemmTileTraitsINSA_20SM90_TMA_LOAD_IM2COLENSA_14ComposedLayoutINSA_7SwizzleILi3ELi4ELi3EEENSA_18smem_ptr_flag_bitsILi16EEENST_INSB_IJNSC_ILi8EEESG_EEENSB_IJSG_SD_EEEEEEEvEENS11_INSA_13SM90_TMA_LOADENS13_IS15_S17_NST_INSB_IJSG_S18_EEENSB_IJSD_SG_EEEEEEEvEEEENS_8epilogue10collective18CollectiveEpilogueINS1L_23Sm100TmaWarpSpecializedILi4ELi2ELi16ELb1ELb0EEEJSJ_NSB_IJNST_ISG_SD_EENST_INSC_ILi32EEESD_EEEEESK_NSB_IJNSB_IJlllEEESD_SU_EEESK_S1V_NS1L_6fusion15FusionCallbacksIS1P_NS1W_17LinearCombinationISK_fSK_fLNS_15FloatRoundStyleE2EEESJ_S1T_JEEENSA_5SM1004TMEM4LOAD26SM100_TMEM_LOAD_16dp256b4xES12_NS13_INS14_ILi2ELi4ELi3EEES17_NST_INSB_IJS18_S1R_EEENSB_IJS1R_SD_EEEEEEENSA_17SM75_U32x4_LDSM_NENSA_21SM90_TMA_STORE_IM2COLES2A_NSA_17SM90_U32x4_STSM_NENSA_39AutoVectorizingCopyWithAssumedAlignmentILi128EEEEEEvvEEEEvNT_6ParamsE --------------------------
	.section	.nv.constant0._ZN7cutlass13device_kernelINS_4conv6kernel13ConvUniversalINS1_16ConvProblemShapeILNS1_8OperatorE1ELi2EEENS1_10collective14CollectiveConvINS1_47MainloopSm100TmaUmmaWarpSpecializedImplicitGemmILS5_1ELi8ELi2ELi1ELi2EN4cute5tupleIJNSA_1CILi1EEESD_SD_EEEEENSB_IJNSC_ILi64EEENSC_ILi128EEENSB_IJSG_EEEEEENS_6half_tESK_NSA_8TiledMMAINSA_8MMA_AtomIJNSA_20SM100_MMA_F16BF16_SSISK_SK_fLi64ELi128ELNSA_4UMMA5MajorE0ELSP_1ELNSO_7ScaleInE0ELSQ_0EEEEEENSA_6LayoutISE_NSB_IJNSC_ILi0EEESU_SU_EEEEENSB_IJNSA_10UnderscoreESX_SX_EEEEENS7_6detail27Sm100ImplicitGemmTileTraitsINSA_20SM90_TMA_LOAD_IM2COLENSA_14ComposedLayoutINSA_7SwizzleILi3ELi4ELi3EEENSA_18smem_ptr_flag_bitsILi16EEENST_INSB_IJNSC_ILi8EEESG_EEENSB_IJSG_SD_EEEEEEEvEENS11_INSA_13SM90_TMA_LOADENS13_IS15_S17_NST_INSB_IJSG_S18_EEENSB_IJSD_SG_EEEEEEEvEEEENS_8epilogue10collective18CollectiveEpilogueINS1L_23Sm100TmaWarpSpecializedILi4ELi2ELi16ELb1ELb0EEEJSJ_NSB_IJNST_ISG_SD_EENST_INSC_ILi32EEESD_EEEEESK_NSB_IJNSB_IJlllEEESD_SU_EEESK_S1V_NS1L_6fusion15FusionCallbacksIS1P_NS1W_17LinearCombinationISK_fSK_fLNS_15FloatRoundStyleE2EEESJ_S1T_JEEENSA_5SM1004TMEM4LOAD26SM100_TMEM_LOAD_16dp256b4xES12_NS13_INS14_ILi2ELi4ELi3EEES17_NST_INSB_IJS18_S1R_EEENSB_IJS1R_SD_EEEEEEENSA_17SM75_U32x4_LDSM_NENSA_21SM90_TMA_STORE_IM2COLES2A_NSA_17SM90_U32x4_STSM_NENSA_39AutoVectorizingCopyWithAssumedAlignmentILi128EEEEEEvvEEEEvNT_6ParamsE,"a",@progbits
	.sectionflags	@""
	.align	4
.nv.constant0._ZN7cutlass13device_kernelINS_4conv6kernel13ConvUniversalINS1_16ConvProblemShapeILNS1_8OperatorE1ELi2EEENS1_10collective14CollectiveConvINS1_47MainloopSm100TmaUmmaWarpSpecializedImplicitGemmILS5_1ELi8ELi2ELi1ELi2EN4cute5tupleIJNSA_1CILi1EEESD_SD_EEEEENSB_IJNSC_ILi64EEENSC_ILi128EEENSB_IJSG_EEEEEENS_6half_tESK_NSA_8TiledMMAINSA_8MMA_AtomIJNSA_20SM100_MMA_F16BF16_SSISK_SK_fLi64ELi128ELNSA_4UMMA5MajorE0ELSP_1ELNSO_7ScaleInE0ELSQ_0EEEEEENSA_6LayoutISE_NSB_IJNSC_ILi0EEESU_SU_EEEEENSB_IJNSA_10UnderscoreESX_SX_EEEEENS7_6detail27Sm100ImplicitGemmTileTraitsINSA_20SM90_TMA_LOAD_IM2COLENSA_14ComposedLayoutINSA_7SwizzleILi3ELi4ELi3EEENSA_18smem_ptr_flag_bitsILi16EEENST_INSB_IJNSC_ILi8EEESG_EEENSB_IJSG_SD_EEEEEEEvEENS11_INSA_13SM90_TMA_LOADENS13_IS15_S17_NST_INSB_IJSG_S18_EEENSB_IJSD_SG_EEEEEEEvEEEENS_8epilogue10collective18CollectiveEpilogueINS1L_23Sm100TmaWarpSpecializedILi4ELi2ELi16ELb1ELb0EEEJSJ_NSB_IJNST_ISG_SD_EENST_INSC_ILi32EEESD_EEEEESK_NSB_IJNSB_IJlllEEESD_SU_EEESK_S1V_NS1L_6fusion15FusionCallbacksIS1P_NS1W_17LinearCombinationISK_fSK_fLNS_15FloatRoundStyleE2EEESJ_S1T_JEEENSA_5SM1004TMEM4LOAD26SM100_TMEM_LOAD_16dp256b4xES12_NS13_INS14_ILi2ELi4ELi3EEES17_NST_INSB_IJS18_S1R_EEENSB_IJS1R_SD_EEEEEEENSA_17SM75_U32x4_LDSM_NENSA_21SM90_TMA_STORE_IM2COLES2A_NSA_17SM90_U32x4_STSM_NENSA_39AutoVectorizingCopyWithAssumedAlignmentILi128EEEEEEvvEEEEvNT_6ParamsE:
	.zero		2944


//--------------------- SYMBOLS --------------------------

	.type		.nv.reservedSmem.offset0,@object
	.size		.nv.reservedSmem.offset0,0x4
	.type		.nv.reservedSmem.cap,@object
	.size		.nv.reservedSmem.cap,0x4
	.type		__assertfail,@function
